# CuTe-DSL kernel — source=fa4 family=fa4_fwd_sm100
# config = {"dtype": "BFloat16", "causal": false, "use_2cta": false, "q_stage": 1, "head_dim": 64}


// ===== COMPILED SASS (sm_100a) =====

	.target	sm_100a

	.elftype	@"ET_EXEC"


//--------------------- .note.nv.tkinfo           --------------------------
	.section	.note.nv.tkinfo,"",@"SHT_NOTE"
	.sectionflags	@"SHF_NOTE_NV_TKINFO"
	.tkinfo
        /*0018*/ 	.word	0x00000081
        /*0030*/ 	.string	""
        /*0030*/ 	.string	"ptxas"
        /*0030*/ 	.string	"Cuda compilation tools, release 12.9, V12.9.83"
        /*0030*/ 	.string	"Build system must define TOOLS_VERSION_EXTENDED"
        /*0030*/ 	.string	"-O 3 -arch sm_100a "



//--------------------- .note.nv.cuver            --------------------------
	.section	.note.nv.cuver,"",@"SHT_NOTE"
	.sectionflags	@"SHF_NOTE_NV_CUVER"
        /*0018*/ 	.short	0x0001
        /*001a*/ 	.short	0x0064
        /*001c*/ 	.short	0x0001
        /*001e*/ 	.short	0x0000
        /*0020*/ 	.short	0x0001
        /*0022*/ 	.short	0x0000


//--------------------- .nv.info                  --------------------------
	.section	.nv.info,"",@"SHT_CUDA_INFO"
	.align	4


	//----- nvinfo : EIATTR_REGCOUNT
	.align		4
        /*0000*/ 	.byte	0x04, 0x2f
        /*0002*/ 	.short	(.L_4 - .L_3)
	.align		4
.L_3:
        /*0004*/ 	.word	index@(kernel_cutlass_kernel_flash_attncuteflash_fwd_sm100FlashAttentionForwardSm100_object_at__tensor0000o6411101213_tensor0000o6411101213_tensor0000o6410111213_tensor0000o6411101213_tensorptrf_0)
        /*0008*/ 	.word	0x00000080


	//----- nvinfo : EIATTR_FRAME_SIZE
	.align		4
.L_4:
        /*000c*/ 	.byte	0x04, 0x11
        /*000e*/ 	.short	(.L_6 - .L_5)
	.align		4
.L_5:
        /*0010*/ 	.word	index@($__internal_2_$__cuda_sm10x_tcgen05_guardrail_trap_unallocated_columns_being_dealloced)
        /*0014*/ 	.word	0x00000000


	//----- nvinfo : EIATTR_FRAME_SIZE
	.align		4
.L_6:
        /*0018*/ 	.byte	0x04, 0x11
        /*001a*/ 	.short	(.L_8 - .L_7)
	.align		4
.L_7:
        /*001c*/ 	.word	index@($__internal_1_$__cuda_sm10x_tcgen05_guardrail_trap_phase_invalid_during_alloc)
        /*0020*/ 	.word	0x00000000


	//----- nvinfo : EIATTR_FRAME_SIZE
	.align		4
.L_8:
        /*0024*/ 	.byte	0x04, 0x11
        /*0026*/ 	.short	(.L_10 - .L_9)
	.align		4
.L_9:
        /*0028*/ 	.word	index@($__internal_0_$__cuda_sm10x_tcgen05_guardrail_trap_col_being_dealloced_not_returned_by_alloc)
        /*002c*/ 	.word	0x00000000


	//----- nvinfo : EIATTR_FRAME_SIZE
	.align		4
.L_10:
        /*0030*/ 	.byte	0x04, 0x11
        /*0032*/ 	.short	(.L_12 - .L_11)
	.align		4
.L_11:
        /*0034*/ 	.word	index@(kernel_cutlass_kernel_flash_attncuteflash_fwd_sm100FlashAttentionForwardSm100_object_at__tensor0000o6411101213_tensor0000o6411101213_tensor0000o6410111213_tensor0000o6411101213_tensorptrf_0)
        /*0038*/ 	.word	0x00000000


	//----- nvinfo : EIATTR_MIN_STACK_SIZE
	.align		4
.L_12:
        /*003c*/ 	.byte	0x04, 0x12
        /*003e*/ 	.short	(.L_14 - .L_13)
	.align		4
.L_13:
        /*0040*/ 	.word	index@(kernel_cutlass_kernel_flash_attncuteflash_fwd_sm100FlashAttentionForwardSm100_object_at__tensor0000o6411101213_tensor0000o6411101213_tensor0000o6410111213_tensor0000o6411101213_tensorptrf_0)
        /*0044*/ 	.word	0x00000000
.L_14:


//--------------------- .nv.info.kernel_cutlass_kernel_flash_attncuteflash_fwd_sm100FlashAttentionForwardSm100_object_at__tensor0000o6411101213_tensor0000o6411101213_tensor0000o6410111213_tensor0000o6411101213_tensorptrf_0 --------------------------
	.section	.nv.info.kernel_cutlass_kernel_flash_attncuteflash_fwd_sm100FlashAttentionForwardSm100_object_at__tensor0000o6411101213_tensor0000o6411101213_tensor0000o6410111213_tensor0000o6411101213_tensorptrf_0,"",@"SHT_CUDA_INFO"
	.sectionflags	@""
	.align	4


	//----- nvinfo : EIATTR_CUDA_API_VERSION
	.align		4
        /*0000*/ 	.byte	0x04, 0x37
        /*0002*/ 	.short	(.L_16 - .L_15)
.L_15:
        /*0004*/ 	.word	0x00000081


	//----- nvinfo : EIATTR_KPARAM_INFO
	.align		4
.L_16:
        /*0008*/ 	.byte	0x04, 0x17
        /*000a*/ 	.short	(.L_18 - .L_17)
.L_17:
        /*000c*/ 	.word	0x00000000
        /*0010*/ 	.short	0x000f
        /*0012*/ 	.short	0x02a8
        /*0014*/ 	.byte	0x00, 0xf0, 0x11, 0x00


	//----- nvinfo : EIATTR_KPARAM_INFO
	.align		4
.L_18:
        /*0018*/ 	.byte	0x04, 0x17
        /*001a*/ 	.short	(.L_20 - .L_19)
.L_19:
        /*001c*/ 	.word	0x00000000
        /*0020*/ 	.short	0x000e
        /*0022*/ 	.short	0x02a4
        /*0024*/ 	.byte	0x00, 0xf0, 0x11, 0x00


	//----- nvinfo : EIATTR_KPARAM_INFO
	.align		4
.L_20:
        /*0028*/ 	.byte	0x04, 0x17
        /*002a*/ 	.short	(.L_22 - .L_21)
.L_21:
        /*002c*/ 	.word	0x00000000
        /*0030*/ 	.short	0x000d
        /*0032*/ 	.short	0x0298
        /*0034*/ 	.byte	0x00, 0xf0, 0x31, 0x00


	//----- nvinfo : EIATTR_KPARAM_INFO
	.align		4
.L_22:
        /*0038*/ 	.byte	0x04, 0x17
        /*003a*/ 	.short	(.L_24 - .L_23)
.L_23:
        /*003c*/ 	.word	0x00000000
        /*0040*/ 	.short	0x000c
        /*0042*/ 	.short	0x028c
        /*0044*/ 	.byte	0x00, 0xf0, 0x31, 0x00


	//----- nvinfo : EIATTR_KPARAM_INFO
	.align		4
.L_24:
        /*0048*/ 	.byte	0x04, 0x17
        /*004a*/ 	.short	(.L_26 - .L_25)
.L_25:
        /*004c*/ 	.word	0x00000000
        /*0050*/ 	.short	0x000b
        /*0052*/ 	.short	0x0287
        /*0054*/ 	.byte	0x00, 0xf0, 0x0d, 0x00


	//----- nvinfo : EIATTR_KPARAM_INFO
	.align		4
.L_26:
        /*0058*/ 	.byte	0x04, 0x17
        /*005a*/ 	.short	(.L_28 - .L_27)
.L_27:
        /*005c*/ 	.word	0x00000000
        /*0060*/ 	.short	0x000a
        /*0062*/ 	.short	0x0284
        /*0064*/ 	.byte	0x00, 0xf0, 0x0d, 0x00


	//----- nvinfo : EIATTR_KPARAM_INFO
	.align		4
.L_28:
        /*0068*/ 	.byte	0x04, 0x17
        /*006a*/ 	.short	(.L_30 - .L_29)
.L_29:
        /*006c*/ 	.word	0x00000000
        /*0070*/ 	.short	0x0009
        /*0072*/ 	.short	0x0280
        /*0074*/ 	.byte	0x00, 0xf0, 0x11, 0x00


	//----- nvinfo : EIATTR_KPARAM_INFO
	.align		4
.L_30:
        /*0078*/ 	.byte	0x04, 0x17
        /*007a*/ 	.short	(.L_32 - .L_31)
.L_31:
        /*007c*/ 	.word	0x00000000
        /*0080*/ 	.short	0x0008
        /*0082*/ 	.short	0x0200
        /*0084*/ 	.byte	0x00, 0xf0, 0x01, 0x02


	//----- nvinfo : EIATTR_KPARAM_INFO
	.align		4
.L_32:
        /*0088*/ 	.byte	0x04, 0x17
        /*008a*/ 	.short	(.L_34 - .L_33)
.L_33:
        /*008c*/ 	.word	0x00000000
        /*0090*/ 	.short	0x0007
        /*0092*/ 	.short	0x0180
        /*0094*/ 	.byte	0x00, 0xf0, 0x01, 0x02


	//----- nvinfo : EIATTR_KPARAM_INFO
	.align		4
.L_34:
        /*0098*/ 	.byte	0x04, 0x17
        /*009a*/ 	.short	(.L_36 - .L_35)
.L_35:
        /*009c*/ 	.word	0x00000000
        /*00a0*/ 	.short	0x0006
        /*00a2*/ 	.short	0x0100
        /*00a4*/ 	.byte	0x00, 0xf0, 0x01, 0x02


	//----- nvinfo : EIATTR_KPARAM_INFO
	.align		4
.L_36:
        /*00a8*/ 	.byte	0x04, 0x17
        /*00aa*/ 	.short	(.L_38 - .L_37)
.L_37:
        /*00ac*/ 	.word	0x00000000
        /*00b0*/ 	.short	0x0005
        /*00b2*/ 	.short	0x0080
        /*00b4*/ 	.byte	0x00, 0xf0, 0x01, 0x02


	//----- nvinfo : EIATTR_KPARAM_INFO
	.align		4
.L_38:
        /*00b8*/ 	.byte	0x04, 0x17
        /*00ba*/ 	.short	(.L_40 - .L_39)
.L_39:
        /*00bc*/ 	.word	0x00000000
        /*00c0*/ 	.short	0x0004
        /*00c2*/ 	.short	0x0030
        /*00c4*/ 	.byte	0x00, 0xf0, 0xa1, 0x00


	//----- nvinfo : EIATTR_KPARAM_INFO
	.align		4
.L_40:
        /*00c8*/ 	.byte	0x04, 0x17
        /*00ca*/ 	.short	(.L_42 - .L_41)
.L_41:
        /*00cc*/ 	.word	0x00000000
        /*00d0*/ 	.short	0x0003
        /*00d2*/ 	.short	0x0024
        /*00d4*/ 	.byte	0x00, 0xf0, 0x31, 0x00


	//----- nvinfo : EIATTR_KPARAM_INFO
	.align		4
.L_42:
        /*00d8*/ 	.byte	0x04, 0x17
        /*00da*/ 	.short	(.L_44 - .L_43)
.L_43:
        /*00dc*/ 	.word	0x00000000
        /*00e0*/ 	.short	0x0002
        /*00e2*/ 	.short	0x0018
        /*00e4*/ 	.byte	0x00, 0xf0, 0x31, 0x00


	//----- nvinfo : EIATTR_KPARAM_INFO
	.align		4
.L_44:
        /*00e8*/ 	.byte	0x04, 0x17
        /*00ea*/ 	.short	(.L_46 - .L_45)
.L_45:
        /*00ec*/ 	.word	0x00000000
        /*00f0*/ 	.short	0x0001
        /*00f2*/ 	.short	0x000c
        /*00f4*/ 	.byte	0x00, 0xf0, 0x31, 0x00


	//----- nvinfo : EIATTR_KPARAM_INFO
	.align		4
.L_46:
        /*00f8*/ 	.byte	0x04, 0x17
        /*00fa*/ 	.short	(.L_48 - .L_47)
.L_47:
        /*00fc*/ 	.word	0x00000000
        /*0100*/ 	.short	0x0000
        /*0102*/ 	.short	0x0000
        /*0104*/ 	.byte	0x00, 0xf0, 0x31, 0x00


	//----- nvinfo : EIATTR_AT_ENTRY_FRAGMENTS
	.align		4
.L_48:
        /*0108*/ 	.byte	0x04, 0x4f
        /*010a*/ 	.short	(.L_50 - .L_49)


	//   ....[0]....
.L_49:
        /*010c*/ 	.word	0x00000004


	//----- nvinfo : EIATTR_RESERVED_SMEM_USED
	.align		4
.L_50:
        /*0110*/ 	.byte	0x01, 0x41
	.zero		2


	//----- nvinfo : EIATTR_SPARSE_MMA_MASK
	.align		4
        /*0114*/ 	.byte	0x03, 0x50
        /*0116*/ 	.short	0x0000


	//----- nvinfo : EIATTR_TCGEN05_1CTA_USED
	.align		4
        /*0118*/ 	.byte	0x01, 0x51
	.zero		2


	//----- nvinfo : EIATTR_MAXREG_COUNT
	.align		4
        /*011c*/ 	.byte	0x03, 0x1b
        /*011e*/ 	.short	0x0080


	//----- nvinfo : EIATTR_NUM_BARRIERS
	.align		4
        /*0120*/ 	.byte	0x02, 0x4c
        /*0122*/ 	.byte	0x10
	.zero		1


	//----- nvinfo : EIATTR_INT_WARP_WIDE_INSTR_OFFSETS
	.align		4
        /*0124*/ 	.byte	0x04, 0x31
        /*0126*/ 	.short	(.L_52 - .L_51)


	//   ....[0]....
.L_51:
        /*0128*/ 	.word	0x00002570


	//   ....[1]....
        /*012c*/ 	.word	0x000025a0


	//----- nvinfo : EIATTR_COOP_GROUP_MASK_REGIDS
	.align		4
.L_52:
        /*0130*/ 	.byte	0x04, 0x29
        /*0132*/ 	.short	(.L_54 - .L_53)


	//   ....[0]....
.L_53:
        /*0134*/ 	.word	0xffffffff


	//   ....[1]....
        /*0138*/ 	.word	0xffffffff


	//   ....[2]....
        /*013c*/ 	.word	0xffffffff


	//   ....[3]....
        /*0140*/ 	.word	0xffffffff


	//   ....[4]....
        /*0144*/ 	.word	0xffffffff


	//   ....[5]....
        /*0148*/ 	.word	0xffffffff


	//   ....[6]....
        /*014c*/ 	.word	0xffffffff


	//   ....[7]....
        /*0150*/ 	.word	0xffffffff


	//----- nvinfo : EIATTR_COOP_GROUP_INSTR_OFFSETS
	.align		4
.L_54:
        /*0154*/ 	.byte	0x04, 0x28
        /*0156*/ 	.short	(.L_56 - .L_55)


	//   ....[0]....
.L_55:
        /*0158*/ 	.word	0x00000ca0


	//   ....[1]....
        /*015c*/ 	.word	0x00000f60


	//   ....[2]....
        /*0160*/ 	.word	0x000010a0


	//   ....[3]....
        /*0164*/ 	.word	0x00002410


	//   ....[4]....
        /*0168*/ 	.word	0x00002650


	//   ....[5]....
        /*016c*/ 	.word	0x00005f80


	//   ....[6]....
        /*0170*/ 	.word	0x00007b00


	//   ....[7]....
        /*0174*/ 	.word	0x00008710


	//----- nvinfo : EIATTR_REG_RECONFIG
	.align		4
.L_56:
        /*0178*/ 	.byte	0x01, 0x54
	.zero		2


	//----- nvinfo : EIATTR_VRC_CTA_INIT_COUNT
	.align		4
        /*017c*/ 	.byte	0x02, 0x4a
        /*017e*/ 	.byte	0x80
	.zero		1


	//----- nvinfo : EIATTR_MBARRIER_INSTR_OFFSETS
	.align		4
        /*0180*/ 	.byte	0x04, 0x39
        /*0182*/ 	.short	(.L_58 - .L_57)


	//   ....[0]....
.L_57:
        /*0184*/ 	.word	0x000002c0
        /*0188*/ 	.word	0x000000ff
        /*018c*/ 	.word	0x00000000
        /*0190*/ 	.short	0x0100
        /*0192*/ 	.byte	0x04
	.zero		1


	//   ....[1]....
        /*0194*/ 	.word	0x000002d0
        /*0198*/ 	.word	0x000000ff
        /*019c*/ 	.word	0x00000008
        /*01a0*/ 	.short	0x0100
        /*01a2*/ 	.byte	0x04
	.zero		1


	//   ....[2]....
        /*01a4*/ 	.word	0x000002e0
        /*01a8*/ 	.word	0x000000ff
        /*01ac*/ 	.word	0x00000010
        /*01b0*/ 	.short	0x0100
        /*01b2*/ 	.byte	0x04
	.zero		1


	//   ....[3]....
        /*01b4*/ 	.word	0x000002f0
        /*01b8*/ 	.word	0x000000ff
        /*01bc*/ 	.word	0x00000018
        /*01c0*/ 	.short	0x0100
        /*01c2*/ 	.byte	0x04
	.zero		1


	//   ....[4]....
        /*01c4*/ 	.word	0x00000300
        /*01c8*/ 	.word	0x000000ff
        /*01cc*/ 	.word	0x00000020
        /*01d0*/ 	.short	0x0100
        /*01d2*/ 	.byte	0x04
	.zero		1


	//   ....[5]....
        /*01d4*/ 	.word	0x00000310
        /*01d8*/ 	.word	0x000000ff
        /*01dc*/ 	.word	0x00000028
        /*01e0*/ 	.short	0x0100
        /*01e2*/ 	.byte	0x04
	.zero		1


	//   ....[6]....
        /*01e4*/ 	.word	0x00000320
        /*01e8*/ 	.word	0x000000ff
        /*01ec*/ 	.word	0x00000030
        /*01f0*/ 	.short	0x0100
        /*01f2*/ 	.byte	0x04
	.zero		1


	//   ....[7]....
        /*01f4*/ 	.word	0x00000330
        /*01f8*/ 	.word	0x000000ff
        /*01fc*/ 	.word	0x00000038
        /*0200*/ 	.short	0x0100
        /*0202*/ 	.byte	0x04
	.zero		1


	//   ....[8]....
        /*0204*/ 	.word	0x00000340
        /*0208*/ 	.word	0x000000ff
        /*020c*/ 	.word	0x00000040
        /*0210*/ 	.short	0x0100
        /*0212*/ 	.byte	0x04
	.zero		1


	//   ....[9]....
        /*0214*/ 	.word	0x00000350
        /*0218*/ 	.word	0x000000ff
        /*021c*/ 	.word	0x00000048
        /*0220*/ 	.short	0x0100
        /*0222*/ 	.byte	0x04
	.zero		1


	//   ....[10]....
        /*0224*/ 	.word	0x00000360
        /*0228*/ 	.word	0x000000ff
        /*022c*/ 	.word	0x00000050
        /*0230*/ 	.short	0x0100
        /*0232*/ 	.byte	0x04
	.zero		1


	//   ....[11]....
        /*0234*/ 	.word	0x00000370
        /*0238*/ 	.word	0x000000ff
        /*023c*/ 	.word	0x00000058
        /*0240*/ 	.short	0x0100
        /*0242*/ 	.byte	0x04
	.zero		1


	//   ....[12]....
        /*0244*/ 	.word	0x00000380
        /*0248*/ 	.word	0x000000ff
        /*024c*/ 	.word	0x00000060
        /*0250*/ 	.short	0x0100
        /*0252*/ 	.byte	0x04
	.zero		1


	//   ....[13]....
        /*0254*/ 	.word	0x00000390
        /*0258*/ 	.word	0x000000ff
        /*025c*/ 	.word	0x00000068
        /*0260*/ 	.short	0x0100
        /*0262*/ 	.byte	0x04
	.zero		1


	//   ....[14]....
        /*0264*/ 	.word	0x000003a0
        /*0268*/ 	.word	0x000000ff
        /*026c*/ 	.word	0x00000070
        /*0270*/ 	.short	0x0100
        /*0272*/ 	.byte	0x04
	.zero		1


	//   ....[15]....
        /*0274*/ 	.word	0x000003b0
        /*0278*/ 	.word	0x000000ff
        /*027c*/ 	.word	0x00000078
        /*0280*/ 	.short	0x0100
        /*0282*/ 	.byte	0x04
	.zero		1


	//   ....[16]....
        /*0284*/ 	.word	0x000003c0
        /*0288*/ 	.word	0x000000ff
        /*028c*/ 	.word	0x00000080
        /*0290*/ 	.short	0x0100
        /*0292*/ 	.byte	0x04
	.zero		1


	//   ....[17]....
        /*0294*/ 	.word	0x000003d0
        /*0298*/ 	.word	0x000000ff
        /*029c*/ 	.word	0x00000088
        /*02a0*/ 	.short	0x0100
        /*02a2*/ 	.byte	0x04
	.zero		1


	//   ....[18]....
        /*02a4*/ 	.word	0x000003e0
        /*02a8*/ 	.word	0x000000ff
        /*02ac*/ 	.word	0x00000090
        /*02b0*/ 	.short	0x0100
        /*02b2*/ 	.byte	0x04
	.zero		1


	//   ....[19]....
        /*02b4*/ 	.word	0x000003f0
        /*02b8*/ 	.word	0x000000ff
        /*02bc*/ 	.word	0x00000098
        /*02c0*/ 	.short	0x0100
        /*02c2*/ 	.byte	0x04
	.zero		1


	//   ....[20]....
        /*02c4*/ 	.word	0x00000400
        /*02c8*/ 	.word	0x000000ff
        /*02cc*/ 	.word	0x000000a0
        /*02d0*/ 	.short	0x0100
        /*02d2*/ 	.byte	0x04
	.zero		1


	//   ....[21]....
        /*02d4*/ 	.word	0x00000410
        /*02d8*/ 	.word	0x000000ff
        /*02dc*/ 	.word	0x000000a8
        /*02e0*/ 	.short	0x0100
        /*02e2*/ 	.byte	0x04
	.zero		1


	//   ....[22]....
        /*02e4*/ 	.word	0x00000420
        /*02e8*/ 	.word	0x000000ff
        /*02ec*/ 	.word	0x000000b0
        /*02f0*/ 	.short	0x0100
        /*02f2*/ 	.byte	0x04
	.zero		1


	//   ....[23]....
        /*02f4*/ 	.word	0x00000430
        /*02f8*/ 	.word	0x000000ff
        /*02fc*/ 	.word	0x000000b8
        /*0300*/ 	.short	0x0100
        /*0302*/ 	.byte	0x04
	.zero		1


	//   ....[24]....
        /*0304*/ 	.word	0x00000440
        /*0308*/ 	.word	0x000000ff
        /*030c*/ 	.word	0x000000c0
        /*0310*/ 	.short	0x0100
        /*0312*/ 	.byte	0x04
	.zero		1


	//   ....[25]....
        /*0314*/ 	.word	0x00000450
        /*0318*/ 	.word	0x000000ff
        /*031c*/ 	.word	0x000000c8
        /*0320*/ 	.short	0x0100
        /*0322*/ 	.byte	0x04
	.zero		1


	//   ....[26]....
        /*0324*/ 	.word	0x00000460
        /*0328*/ 	.word	0x000000ff
        /*032c*/ 	.word	0x000000d0
        /*0330*/ 	.short	0x0100
        /*0332*/ 	.byte	0x04
	.zero		1


	//   ....[27]....
        /*0334*/ 	.word	0x00000470
        /*0338*/ 	.word	0x000000ff
        /*033c*/ 	.word	0x000000d8
        /*0340*/ 	.short	0x0100
        /*0342*/ 	.byte	0x04
	.zero		1


	//   ....[28]....
        /*0344*/ 	.word	0x00000480
        /*0348*/ 	.word	0x000000ff
        /*034c*/ 	.word	0x000000e0
        /*0350*/ 	.short	0x0100
        /*0352*/ 	.byte	0x04
	.zero		1


	//   ....[29]....
        /*0354*/ 	.word	0x00000490
        /*0358*/ 	.word	0x000000ff
        /*035c*/ 	.word	0x000000e8
        /*0360*/ 	.short	0x0100
        /*0362*/ 	.byte	0x04
	.zero		1


	//   ....[30]....
        /*0364*/ 	.word	0x000004a0
        /*0368*/ 	.word	0x000000ff
        /*036c*/ 	.word	0x000000f0
        /*0370*/ 	.short	0x0100
        /*0372*/ 	.byte	0x04
	.zero		1


	//   ....[31]....
        /*0374*/ 	.word	0x000004b0
        /*0378*/ 	.word	0x000000ff
        /*037c*/ 	.word	0x000000f8
        /*0380*/ 	.short	0x0100
        /*0382*/ 	.byte	0x04
	.zero		1


	//   ....[32]....
        /*0384*/ 	.word	0x000004c0
        /*0388*/ 	.word	0x000000ff
        /*038c*/ 	.word	0x00000100
        /*0390*/ 	.short	0x0100
        /*0392*/ 	.byte	0x04
	.zero		1


	//   ....[33]....
        /*0394*/ 	.word	0x000004d0
        /*0398*/ 	.word	0x000000ff
        /*039c*/ 	.word	0x00000108
        /*03a0*/ 	.short	0x0100
        /*03a2*/ 	.byte	0x04
	.zero		1


	//   ....[34]....
        /*03a4*/ 	.word	0x000004e0
        /*03a8*/ 	.word	0x000000ff
        /*03ac*/ 	.word	0x00000110
        /*03b0*/ 	.short	0x0100
        /*03b2*/ 	.byte	0x04
	.zero		1


	//   ....[35]....
        /*03b4*/ 	.word	0x000004f0
        /*03b8*/ 	.word	0x000000ff
        /*03bc*/ 	.word	0x00000118
        /*03c0*/ 	.short	0x0100
        /*03c2*/ 	.byte	0x04
	.zero		1


	//   ....[36]....
        /*03c4*/ 	.word	0x00000a80
        /*03c8*/ 	.word	0x000000ff
        /*03cc*/ 	.word	0x00000110
        /*03d0*/ 	.short	0x010a
        /*03d2*/ 	.byte	0x0d
	.zero		1


	//   ....[37]....
        /*03d4*/ 	.word	0x00000b80
        /*03d8*/ 	.word	0x000000ff
        /*03dc*/ 	.word	0x00000118
        /*03e0*/ 	.short	0x0101
        /*03e2*/ 	.byte	0x0d
	.zero		1


	//   ....[38]....
        /*03e4*/ 	.word	0x000014c0
        /*03e8*/ 	.word	0x000000ff
        /*03ec*/ 	.word	0x00000000
        /*03f0*/ 	.short	0x010a
        /*03f2*/ 	.byte	0x13
	.zero		1


	//   ....[39]....
        /*03f4*/ 	.word	0x00001510
        /*03f8*/ 	.word	0x000000ff
        /*03fc*/ 	.word	0x00000010
        /*0400*/ 	.short	0x010a
        /*0402*/ 	.byte	0x0b
	.zero		1


	//   ....[40]....
        /*0404*/ 	.word	0x000017e0
        /*0408*/ 	.word	0x000000ff
        /*040c*/ 	.word	0x00000010
        /*0410*/ 	.short	0x010a
        /*0412*/ 	.byte	0x0f
	.zero		1


	//   ....[41]....
        /*0414*/ 	.word	0x00001850
        /*0418*/ 	.word	0x000000ff
        /*041c*/ 	.word	0x000000d8
        /*0420*/ 	.short	0x010a
        /*0422*/ 	.byte	0x13
	.zero		1


	//   ....[42]....
        /*0424*/ 	.word	0x00001a90
        /*0428*/ 	.word	0x000000ff
        /*042c*/ 	.word	0x000000e0
        /*0430*/ 	.short	0x010a
        /*0432*/ 	.byte	0x13
	.zero		1


	//   ....[43]....
        /*0434*/ 	.word	0x00001c20
        /*0438*/ 	.word	0x000000ff
        /*043c*/ 	.word	0x00000010
        /*0440*/ 	.short	0x010a
        /*0442*/ 	.byte	0x0f
	.zero		1


	//   ....[44]....
        /*0444*/ 	.word	0x00001ea0
        /*0448*/ 	.word	0x000000ff
        /*044c*/ 	.word	0x00000010
        /*0450*/ 	.short	0x010a
        /*0452*/ 	.byte	0x0a
	.zero		1


	//   ....[45]....
        /*0454*/ 	.word	0x00001f10
        /*0458*/ 	.word	0x000000ff
        /*045c*/ 	.word	0x000000d8
        /*0460*/ 	.short	0x010a
        /*0462*/ 	.byte	0x13
	.zero		1


	//   ....[46]....
        /*0464*/ 	.word	0x00002190
        /*0468*/ 	.word	0x000000ff
        /*046c*/ 	.word	0x000000e0
        /*0470*/ 	.short	0x010a
        /*0472*/ 	.byte	0x13
	.zero		1


	//   ....[47]....
        /*0474*/ 	.word	0x00002a70
        /*0478*/ 	.word	0x000000ff
        /*047c*/ 	.word	0x00000070
        /*0480*/ 	.short	0x010a
        /*0482*/ 	.byte	0x05
	.zero		1


	//   ....[48]....
        /*0484*/ 	.word	0x00002b70
        /*0488*/ 	.word	0x000000ff
        /*048c*/ 	.word	0x00000008
        /*0490*/ 	.short	0x010a
        /*0492*/ 	.byte	0x09
	.zero		1


	//   ....[49]....
        /*0494*/ 	.word	0x00002cb0
        /*0498*/ 	.word	0x000000ff
        /*049c*/ 	.word	0x00000070
        /*04a0*/ 	.short	0x010a
        /*04a2*/ 	.byte	0x06
	.zero		1


	//   ....[50]....
        /*04a4*/ 	.word	0x00002f00
        /*04a8*/ 	.word	0x000000ff
        /*04ac*/ 	.word	0x00000070
        /*04b0*/ 	.short	0x010a
        /*04b2*/ 	.byte	0x05
	.zero		1


	//   ....[51]....
        /*04b4*/ 	.word	0x00003020
        /*04b8*/ 	.word	0x000000ff
        /*04bc*/ 	.word	0x00000070
        /*04c0*/ 	.short	0x010a
        /*04c2*/ 	.byte	0x06
	.zero		1


	//   ....[52]....
        /*04c4*/ 	.word	0x00003620
        /*04c8*/ 	.word	0x000000ff
        /*04cc*/ 	.word	0x00000070
        /*04d0*/ 	.short	0x010a
        /*04d2*/ 	.byte	0x05
	.zero		1


	//   ....[53]....
        /*04d4*/ 	.word	0x00003690
        /*04d8*/ 	.word	0x000000ff
        /*04dc*/ 	.word	0x00000008
        /*04e0*/ 	.short	0x010a
        /*04e2*/ 	.byte	0x06
	.zero		1


	//   ....[54]....
        /*04e4*/ 	.word	0x000039f0
        /*04e8*/ 	.word	0x000000ff
        /*04ec*/ 	.word	0x00000108
        /*04f0*/ 	.short	0x010a
        /*04f2*/ 	.byte	0x05
	.zero		1


	//   ....[55]....
        /*04f4*/ 	.word	0x00003a20
        /*04f8*/ 	.word	0x000000ff
        /*04fc*/ 	.word	0x000000d0
        /*0500*/ 	.short	0x010a
        /*0502*/ 	.byte	0x05
	.zero		1


	//   ....[56]....
        /*0504*/ 	.word	0x00005c30
        /*0508*/ 	.word	0x000000ff
        /*050c*/ 	.word	0x000000d8
        /*0510*/ 	.short	0x0101
        /*0512*/ 	.byte	0x05
	.zero		1


	//   ....[57]....
        /*0514*/ 	.word	0x00005f90
        /*0518*/ 	.word	0x000000ff
        /*051c*/ 	.word	0x000000e0
        /*0520*/ 	.short	0x0101
        /*0522*/ 	.byte	0x05
	.zero		1


	//   ....[58]....
        /*0524*/ 	.word	0x00005fc0
        /*0528*/ 	.word	0x000000ff
        /*052c*/ 	.word	0x00000108
        /*0530*/ 	.short	0x010a
        /*0532*/ 	.byte	0x05
	.zero		1


	//   ....[59]....
        /*0534*/ 	.word	0x00006060
        /*0538*/ 	.word	0x000000ff
        /*053c*/ 	.word	0x000000d0
        /*0540*/ 	.short	0x010a
        /*0542*/ 	.byte	0x05
	.zero		1


	//   ....[60]....
        /*0544*/ 	.word	0x000078e0
        /*0548*/ 	.word	0x000000ff
        /*054c*/ 	.word	0x000000d8
        /*0550*/ 	.short	0x0101
        /*0552*/ 	.byte	0x05
	.zero		1


	//   ....[61]....
        /*0554*/ 	.word	0x00007b10
        /*0558*/ 	.word	0x000000ff
        /*055c*/ 	.word	0x000000e0
        /*0560*/ 	.short	0x0101
        /*0562*/ 	.byte	0x05
	.zero		1


	//   ....[62]....
        /*0564*/ 	.word	0x00007b20
        /*0568*/ 	.word	0x000000ff
        /*056c*/ 	.word	0x00000108
        /*0570*/ 	.short	0x010a
        /*0572*/ 	.byte	0x05
	.zero		1


	//   ....[63]....
        /*0574*/ 	.word	0x000080e0
        /*0578*/ 	.word	0x00000002
        /*057c*/ 	.word	0x00000108
        /*0580*/ 	.short	0x010a
        /*0582*/ 	.byte	0xff
	.zero		1


	//   ....[64]....
        /*0584*/ 	.word	0x00008380
        /*0588*/ 	.word	0x000000ff
        /*058c*/ 	.word	0x000000d8
        /*0590*/ 	.short	0x0101
        /*0592*/ 	.byte	0x07
	.zero		1


	//   ....[65]....
        /*0594*/ 	.word	0x000086a0
        /*0598*/ 	.word	0x000000ff
        /*059c*/ 	.word	0x00000108
        /*05a0*/ 	.short	0x0101
        /*05a2*/ 	.byte	0x07
	.zero		1


	//   ....[66]....
        /*05a4*/ 	.word	0x000089f0
        /*05a8*/ 	.word	0x000000ff
        /*05ac*/ 	.word	0x000000d8
        /*05b0*/ 	.short	0x0101
        /*05b2*/ 	.byte	0x07
	.zero		1


	//   ....[67]....
        /*05b4*/ 	.word	0x00008a20
        /*05b8*/ 	.word	0x000000ff
        /*05bc*/ 	.word	0x00000108
        /*05c0*/ 	.short	0x0101
        /*05c2*/ 	.byte	0x07
	.zero		1


	//   ....[68]....
        /*05c4*/ 	.word	0x00008aa0
        /*05c8*/ 	.word	0x000000ff
        /*05cc*/ 	.word	0x00000108
        /*05d0*/ 	.short	0x0101
        /*05d2*/ 	.byte	0x07
	.zero		1


	//   ....[69]....
        /*05d4*/ 	.word	0x00008ab0
        /*05d8*/ 	.word	0x000000ff
        /*05dc*/ 	.word	0x000000f0
        /*05e0*/ 	.short	0x010a
        /*05e2*/ 	.byte	0x07
	.zero		1


	//   ....[70]....
        /*05e4*/ 	.word	0x00008af0
        /*05e8*/ 	.word	0x000000ff
        /*05ec*/ 	.word	0x00000118
        /*05f0*/ 	.short	0x010a
        /*05f2*/ 	.byte	0x07
	.zero		1


	//   ....[71]....
        /*05f4*/ 	.word	0x000090c0
        /*05f8*/ 	.word	0x000000ff
        /*05fc*/ 	.word	0x000000d8
        /*0600*/ 	.short	0x0101
        /*0602*/ 	.byte	0x07
	.zero		1


	//   ....[72]....
        /*0604*/ 	.word	0x000090d0
        /*0608*/ 	.word	0x000000ff
        /*060c*/ 	.word	0x00000110
        /*0610*/ 	.short	0x0101
        /*0612*/ 	.byte	0x07
	.zero		1


	//   ....[73]....
        /*0614*/ 	.word	0x00009410
        /*0618*/ 	.word	0x000000ff
        /*061c*/ 	.word	0x00000118
        /*0620*/ 	.short	0x010a
        /*0622*/ 	.byte	0x07
	.zero		1


	//   ....[74]....
        /*0624*/ 	.word	0x00009470
        /*0628*/ 	.word	0x00000000
        /*062c*/ 	.word	0x00000110
        /*0630*/ 	.short	0x010a
        /*0632*/ 	.byte	0xff
	.zero		1


	//   ....[75]....
        /*0634*/ 	.word	0x000094f0
        /*0638*/ 	.word	0x00000000
        /*063c*/ 	.word	0x00000000
        /*0640*/ 	.short	0x010a
        /*0642*/ 	.byte	0xff
	.zero		1


	//   ....[76]....
        /*0644*/ 	.word	0x00009570
        /*0648*/ 	.word	0x00000000
        /*064c*/ 	.word	0x00000010
        /*0650*/ 	.short	0x010a
        /*0652*/ 	.byte	0xff
	.zero		1


	//   ....[77]....
        /*0654*/ 	.word	0x000095f0
        /*0658*/ 	.word	0x00000005
        /*065c*/ 	.word	0x00000010
        /*0660*/ 	.short	0x010a
        /*0662*/ 	.byte	0xff
	.zero		1


	//   ....[78]....
        /*0664*/ 	.word	0x00009670
        /*0668*/ 	.word	0x00000007
        /*066c*/ 	.word	0x000000d8
        /*0670*/ 	.short	0x010a
        /*0672*/ 	.byte	0xff
	.zero		1


	//   ....[79]....
        /*0674*/ 	.word	0x000096f0
        /*0678*/ 	.word	0x00000005
        /*067c*/ 	.word	0x000000e0
        /*0680*/ 	.short	0x010a
        /*0682*/ 	.byte	0xff
	.zero		1


	//   ....[80]....
        /*0684*/ 	.word	0x00009770
        /*0688*/ 	.word	0x00000005
        /*068c*/ 	.word	0x00000010
        /*0690*/ 	.short	0x010a
        /*0692*/ 	.byte	0xff
	.zero		1


	//   ....[81]....
        /*0694*/ 	.word	0x000097f0
        /*0698*/ 	.word	0x00000000
        /*069c*/ 	.word	0x00000010
        /*06a0*/ 	.short	0x010a
        /*06a2*/ 	.byte	0xff
	.zero		1


	//   ....[82]....
        /*06a4*/ 	.word	0x00009870
        /*06a8*/ 	.word	0x00000003
        /*06ac*/ 	.word	0x000000d8
        /*06b0*/ 	.short	0x010a
        /*06b2*/ 	.byte	0xff
	.zero		1


	//   ....[83]....
        /*06b4*/ 	.word	0x000098f0
        /*06b8*/ 	.word	0x00000000
        /*06bc*/ 	.word	0x000000e0
        /*06c0*/ 	.short	0x010a
        /*06c2*/ 	.byte	0xff
	.zero		1


	//   ....[84]....
        /*06c4*/ 	.word	0x00009970
        /*06c8*/ 	.word	0x00000000
        /*06cc*/ 	.word	0x00000070
        /*06d0*/ 	.short	0x010a
        /*06d2*/ 	.byte	0xff
	.zero		1


	//   ....[85]....
        /*06d4*/ 	.word	0x000099f0
        /*06d8*/ 	.word	0x00000000
        /*06dc*/ 	.word	0x00000008
        /*06e0*/ 	.short	0x010a
        /*06e2*/ 	.byte	0xff
	.zero		1


	//   ....[86]....
        /*06e4*/ 	.word	0x00009a70
        /*06e8*/ 	.word	0x00000000
        /*06ec*/ 	.word	0x00000070
        /*06f0*/ 	.short	0x010a
        /*06f2*/ 	.byte	0xff
	.zero		1


	//   ....[87]....
        /*06f4*/ 	.word	0x00009af0
        /*06f8*/ 	.word	0x00000000
        /*06fc*/ 	.word	0x00000070
        /*0700*/ 	.short	0x010a
        /*0702*/ 	.byte	0xff
	.zero		1


	//   ....[88]....
        /*0704*/ 	.word	0x00009b70
        /*0708*/ 	.word	0x00000000
        /*070c*/ 	.word	0x00000070
        /*0710*/ 	.short	0x010a
        /*0712*/ 	.byte	0xff
	.zero		1


	//   ....[89]....
        /*0714*/ 	.word	0x00009c10
        /*0718*/ 	.word	0x00000000
        /*071c*/ 	.word	0x00000070
        /*0720*/ 	.short	0x010a
        /*0722*/ 	.byte	0xff
	.zero		1


	//   ....[90]....
        /*0724*/ 	.word	0x00009ca0
        /*0728*/ 	.word	0x00000000
        /*072c*/ 	.word	0x00000008
        /*0730*/ 	.short	0x010a
        /*0732*/ 	.byte	0xff
	.zero		1


	//   ....[91]....
        /*0734*/ 	.word	0x00009d20
        /*0738*/ 	.word	0x00000002
        /*073c*/ 	.word	0x00000108
        /*0740*/ 	.short	0x010a
        /*0742*/ 	.byte	0xff
	.zero		1


	//   ....[92]....
        /*0744*/ 	.word	0x00009da0
        /*0748*/ 	.word	0x00000002
        /*074c*/ 	.word	0x000000d0
        /*0750*/ 	.short	0x010a
        /*0752*/ 	.byte	0xff
	.zero		1


	//   ....[93]....
        /*0754*/ 	.word	0x00009e20
        /*0758*/ 	.word	0x00000004
        /*075c*/ 	.word	0x00000108
        /*0760*/ 	.short	0x010a
        /*0762*/ 	.byte	0xff
	.zero		1


	//   ....[94]....
        /*0764*/ 	.word	0x00009ea0
        /*0768*/ 	.word	0x00000002
        /*076c*/ 	.word	0x000000d0
        /*0770*/ 	.short	0x010a
        /*0772*/ 	.byte	0xff
	.zero		1


	//   ....[95]....
        /*0774*/ 	.word	0x00009f20
        /*0778*/ 	.word	0x00000004
        /*077c*/ 	.word	0x00000108
        /*0780*/ 	.short	0x010a
        /*0782*/ 	.byte	0xff
	.zero		1


	//   ....[96]....
        /*0784*/ 	.word	0x00009f90
        /*0788*/ 	.word	0x00000002
        /*078c*/ 	.word	0x00000108
        /*0790*/ 	.short	0x010a
        /*0792*/ 	.byte	0xff
	.zero		1


	//   ....[97]....
        /*0794*/ 	.word	0x0000a000
        /*0798*/ 	.word	0x000000ff
        /*079c*/ 	.word	0x000000f0
        /*07a0*/ 	.short	0x010a
        /*07a2*/ 	.byte	0x07
	.zero		1


	//   ....[98]....
        /*07a4*/ 	.word	0x0000a070
        /*07a8*/ 	.word	0x000000ff
        /*07ac*/ 	.word	0x00000118
        /*07b0*/ 	.short	0x010a
        /*07b2*/ 	.byte	0x07
	.zero		1


	//   ....[99]....
        /*07b4*/ 	.word	0x0000a0e0
        /*07b8*/ 	.word	0x000000ff
        /*07bc*/ 	.word	0x00000118
        /*07c0*/ 	.short	0x010a
        /*07c2*/ 	.byte	0x07
	.zero		1


	//----- nvinfo : EIATTR_NUM_MBARRIERS
	.align		4
.L_58:
        /*07c4*/ 	.byte	0x03, 0x38
        /*07c6*/ 	.short	0x0024


	//----- nvinfo : EIATTR_EXIT_INSTR_OFFSETS
	.align		4
        /*07c8*/ 	.byte	0x04, 0x1c
        /*07ca*/ 	.short	(.L_60 - .L_59)


	//   ....[0]....
.L_59:
        /*07cc*/ 	.word	0x00008140


	//   ....[1]....
        /*07d0*/ 	.word	0x00009440


	//----- nvinfo : EIATTR_INDIRECT_BRANCH_TARGETS
	.align		4
.L_60:
        /*07d4*/ 	.byte	0x04, 0x34
        /*07d6*/ 	.short	(.L_62 - .L_61)


	//   ....[0]....
.L_61:
        /*07d8*/ 	.word	.L_x_114@srel
        /*07dc*/ 	.short	0x0
        /*07de*/ 	.short	0x0
        /*07e0*/ 	.word	0x3
        /*07e4*/ 	.word	.L_x_115@srel
        /*07e8*/ 	.word	.L_x_116@srel
        /*07ec*/ 	.word	.L_x_5@srel


	//   ....[1]....
        /*07f0*/ 	.word	.L_x_118@srel
        /*07f4*/ 	.short	0x0
        /*07f6*/ 	.short	0x0
        /*07f8*/ 	.word	0x3
        /*07fc*/ 	.word	.L_x_119@srel
        /*0800*/ 	.word	.L_x_120@srel
        /*0804*/ 	.word	.L_x_5@srel


	//   ....[2]....
        /*0808*/ 	.word	.L_x_122@srel
        /*080c*/ 	.short	0x0
        /*080e*/ 	.short	0x0
        /*0810*/ 	.word	0x3
        /*0814*/ 	.word	.L_x_123@srel
        /*0818*/ 	.word	.L_x_124@srel
        /*081c*/ 	.word	.L_x_5@srel


	//----- nvinfo : EIATTR_REQNTID
	.align		4
.L_62:
        /*0820*/ 	.byte	0x04, 0x10
        /*0822*/ 	.short	(.L_64 - .L_63)
.L_63:
        /*0824*/ 	.word	0x00000200
        /*0828*/ 	.word	0x00000001
        /*082c*/ 	.word	0x00000001


	//----- nvinfo : EIATTR_CRS_STACK_SIZE
	.align		4
.L_64:
        /*0830*/ 	.byte	0x04, 0x1e
        /*0832*/ 	.short	(.L_66 - .L_65)
.L_65:
        /*0834*/ 	.word	0x00000000


	//----- nvinfo : EIATTR_CBANK_PARAM_SIZE
	.align		4
.L_66:
        /*0838*/ 	.byte	0x03, 0x19
        /*083a*/ 	.short	0x02ac


	//----- nvinfo : EIATTR_PARAM_CBANK
	.align		4
        /*083c*/ 	.byte	0x04, 0x0a
        /*083e*/ 	.short	(.L_68 - .L_67)
	.align		4
.L_67:
        /*0840*/ 	.word	index@(.nv.constant0.kernel_cutlass_kernel_flash_attncuteflash_fwd_sm100FlashAttentionForwardSm100_object_at__tensor0000o6411101213_tensor0000o6411101213_tensor0000o6410111213_tensor0000o6411101213_tensorptrf_0)
        /*0844*/ 	.short	0x0380
        /*0846*/ 	.short	0x02ac


	//----- nvinfo : EIATTR_SW_WAR
	.align		4
.L_68:
        /*0848*/ 	.byte	0x04, 0x36
        /*084a*/ 	.short	(.L_70 - .L_69)
.L_69:
        /*084c*/ 	.word	0x00000008
.L_70:


//--------------------- .nv.compat                --------------------------
	.section	.nv.compat,"",@"SHT_CUDA_COMPAT_INFO"
	.align	4
        /*0000*/ 	.byte	0x02, 0x02, 0x02, 0x00, 0x02, 0x05, 0x05, 0x00, 0x02, 0x03, 0x01, 0x00, 0x02, 0x06, 0x01, 0x00


//--------------------- .nv.callgraph             --------------------------
	.section	.nv.callgraph,"",@"SHT_CUDA_CALLGRAPH"
	.align	4
	.sectionentsize	8
	.align		4
        /*0000*/ 	.word	0x00000000
	.align		4
        /*0004*/ 	.word	0xffffffff
	.align		4
        /*0008*/ 	.word	0x00000000
	.align		4
        /*000c*/ 	.word	0xfffffffe
	.align		4
        /*0010*/ 	.word	0x00000000
	.align		4
        /*0014*/ 	.word	0xfffffffd
	.align		4
        /*0018*/ 	.word	0x00000000
	.align		4
        /*001c*/ 	.word	0xfffffffc


//--------------------- .nv.constant2.kernel_cutlass_kernel_flash_attncuteflash_fwd_sm100FlashAttentionForwardSm100_object_at__tensor0000o6411101213_tensor0000o6411101213_tensor0000o6410111213_tensor0000o6411101213_tensorptrf_0 --------------------------
	.section	.nv.constant2.kernel_cutlass_kernel_flash_attncuteflash_fwd_sm100FlashAttentionForwardSm100_object_at__tensor0000o6411101213_tensor0000o6411101213_tensor0000o6410111213_tensor0000o6411101213_tensorptrf_0,"a",@progbits
	.sectionflags	@""
	.align	4
.nv.constant2.kernel_cutlass_kernel_flash_attncuteflash_fwd_sm100FlashAttentionForwardSm100_object_at__tensor0000o6411101213_tensor0000o6411101213_tensor0000o6410111213_tensor0000o6411101213_tensorptrf_0:
        /*0000*/ 	.byte	0x10, 0x06, 0x00, 0x00, 0xe0, 0x05, 0x00, 0x00, 0xe0, 0x36, 0x00, 0x00, 0xe0, 0x06, 0x00, 0x00
        /*0010*/ 	.byte	0xb0, 0x06, 0x00, 0x00, 0xe0, 0x36, 0x00, 0x00, 0x70, 0x0c, 0x00, 0x00, 0xa0, 0x07, 0x00, 0x00
        /*0020*/ 	.byte	0xe0, 0x36, 0x00, 0x00


//--------------------- .text.kernel_cutlass_kernel_flash_attncuteflash_fwd_sm100FlashAttentionForwardSm100_object_at__tensor0000o6411101213_tensor0000o6411101213_tensor0000o6410111213_tensor0000o6411101213_tensorptrf_0 --------------------------
	.section	.text.kernel_cutlass_kernel_flash_attncuteflash_fwd_sm100FlashAttentionForwardSm100_object_at__tensor0000o6411101213_tensor0000o6411101213_tensor0000o6410111213_tensor0000o6411101213_tensorptrf_0,"ax",@progbits
	.align	128
        .global         kernel_cutlass_kernel_flash_attncuteflash_fwd_sm100FlashAttentionForwardSm100_object_at__tensor0000o6411101213_tensor0000o6411101213_tensor0000o6410111213_tensor0000o6411101213_tensorptrf_0
        .type           kernel_cutlass_kernel_flash_attncuteflash_fwd_sm100FlashAttentionForwardSm100_object_at__tensor0000o6411101213_tensor0000o6411101213_tensor0000o6410111213_tensor0000o6411101213_tensorptrf_0,@function
        .size           kernel_cutlass_kernel_flash_attncuteflash_fwd_sm100FlashAttentionForwardSm100_object_at__tensor0000o6411101213_tensor0000o6411101213_tensor0000o6410111213_tensor0000o6411101213_tensorptrf_0,(.L_x_128 - kernel_cutlass_kernel_flash_attncuteflash_fwd_sm100FlashAttentionForwardSm100_object_at__tensor0000o6411101213_tensor0000o6411101213_tensor0000o6410111213_tensor0000o6411101213_tensorptrf_0)
        .other          kernel_cutlass_kernel_flash_attncuteflash_fwd_sm100FlashAttentionForwardSm100_object_at__tensor0000o6411101213_tensor0000o6411101213_tensor0000o6410111213_tensor0000o6411101213_tensorptrf_0,@"STO_CUDA_ENTRY STV_DEFAULT"
kernel_cutlass_kernel_flash_attncuteflash_fwd_sm100FlashAttentionForwardSm100_object_at__tensor0000o6411101213_tensor0000o6411101213_tensor0000o6410111213_tensor0000o6411101213_tensorptrf_0:
.text.kernel_cutlass_kernel_flash_attncuteflash_fwd_sm100FlashAttentionForwardSm100_object_at__tensor0000o6411101213_tensor0000o6411101213_tensor0000o6410111213_tensor0000o6411101213_tensorptrf_0:
[----:B------:R-:W1:Y:S01]  /*0000*/  LDC R1, c[0x0][0x37c] ;  /* 0x0000df00ff017b82 */ /* 0x000e620000000800 */
[----:B------:R-:W2:Y:S07]  /*0010*/  S2R R0, SR_TID.X ;  /* 0x0000000000007919 */ /* 0x000eae0000002100 */
[----:B------:R-:W3:Y:S01]  /*0020*/  S2UR UR58, SR_CTAID.X ;  /* 0x00000000003a79c3 */ /* 0x000ee20000002500 */
[----:B--2---:R-:W-:-:S04]  /*0030*/  SHF.R.U32.HI R0, RZ, 0x5, R0 ;  /* 0x00000005ff007819 */ /* 0x004fc80000011600 */
[----:B------:R-:W-:-:S13]  /*0040*/  R2UR UR63, R0 ;  /* 0x00000000003f72ca */ /* 0x000fda00000e0000 */
[----:B------:R-:W-:-:S09]  /*0050*/  UISETP.NE.AND UP0, UPT, UR63, URZ, UPT ;  /* 0x000000ff3f00728c */ /* 0x000fd2000bf05270 */
[----:B-1-3--:R-:W-:Y:S05]  /*0060*/  BRA.U UP0, `(.L_x_0) ;  /* 0x0000000500287547 */ /* 0x00afea000b800000 */
[----:B------:R-:W1:Y:S01]  /*0070*/  S2UR UR6, SR_CgaCtaId ;  /* 0x00000000000679c3 */ /* 0x000e620000008800 */
[----:B------:R-:W2:Y:S01]  /*0080*/  LDCU.64 UR4, c[0x0][0x348] ;  /* 0x00006900ff0477ac */ /* 0x000ea20008000a00 */
[----:B------:R-:W-:Y:S01]  /*0090*/  UMOV UR7, 0x400 ;  /* 0x0000040000077882 */ /* 0x000fe20000000000 */
[----:B------:R-:W-:Y:S01]  /*00a0*/  UMOV UR9, 0x1 ;  /* 0x0000000100097882 */ /* 0x000fe20000000000 */
[----:B------:R-:W-:Y:S01]  /*00b0*/  UMOV UR22, 0x100 ;  /* 0x0000010000167882 */ /* 0x000fe20000000000 */
[----:B------:R-:W-:Y:S01]  /*00c0*/  UMOV UR20, 0x4 ;  /* 0x0000000400147882 */ /* 0x000fe20000000000 */
[----:B------:R-:W-:-:S04]  /*00d0*/  UIADD3 UR22, UPT, UPT, -UR22, 0x100000, URZ ;  /* 0x0010000016167890 */ /* 0x000fc8000fffe1ff */
[----:B------:R-:W-:Y:S02]  /*00e0*/  USHF.L.U32 UR23, UR22, 0xb, URZ ;  /* 0x0000000b16177899 */ /* 0x000fe400080006ff */
[----:B------:R-:W-:Y:S01]  /*00f0*/  USHF.L.U32 UR22, UR22, 0x1, URZ ;  /* 0x0000000116167899 */ /* 0x000fe200080006ff */
[----:B------:R-:W-:Y:S01]  /*0100*/  UMOV UR16, 0x80 ;  /* 0x0000008000107882 */ /* 0x000fe20000000000 */
[----:B------:R-:W-:-:S04]  /*0110*/  UIADD3 UR20, UPT, UPT, -UR20, 0x100000, URZ ;  /* 0x0010000014147890 */ /* 0x000fc8000fffe1ff */
[----:B------:R-:W-:Y:S02]  /*0120*/  USHF.L.U32 UR21, UR20, 0xb, URZ ;  /* 0x0000000b14157899 */ /* 0x000fe400080006ff */
[----:B------:R-:W-:Y:S01]  /*0130*/  USHF.L.U32 UR20, UR20, 0x1, URZ ;  /* 0x0000000114147899 */ /* 0x000fe200080006ff */
[----:B------:R-:W-:Y:S01]  /*0140*/  UMOV UR18, 0x20 ;  /* 0x0000002000127882 */ /* 0x000fe20000000000 */
[----:B------:R-:W-:-:S04]  /*0150*/  UIADD3 UR16, UPT, UPT, -UR16, 0x100000, URZ ;  /* 0x0010000010107890 */ /* 0x000fc8000fffe1ff */
[----:B------:R-:W-:Y:S02]  /*0160*/  USHF.L.U32 UR17, UR16, 0xb, URZ ;  /* 0x0000000b10117899 */ /* 0x000fe400080006ff */
[----:B------:R-:W-:Y:S02]  /*0170*/  USHF.L.U32 UR16, UR16, 0x1, URZ ;  /* 0x0000000110107899 */ /* 0x000fe400080006ff */
[----:B------:R-:W-:-:S04]  /*0180*/  UIADD3 UR18, UPT, UPT, -UR18, 0x100000, URZ ;  /* 0x0010000012127890 */ /* 0x000fc8000fffe1ff */
[----:B------:R-:W-:Y:S02]  /*0190*/  USHF.L.U32 UR19, UR18, 0xb, URZ ;  /* 0x0000000b12137899 */ /* 0x000fe400080006ff */
[----:B------:R-:W-:Y:S02]  /*01a0*/  USHF.L.U32 UR18, UR18, 0x1, URZ ;  /* 0x0000000112127899 */ /* 0x000fe400080006ff */
[----:B--2---:R-:W-:Y:S02]  /*01b0*/  UIADD3 UR14, UP3, UPT, UR4, 0x80, URZ ;  /* 0x00000080040e7890 */ /* 0x004fe4000ff7e0ff */
[----:B------:R-:W-:Y:S02]  /*01c0*/  UIADD3 UR12, UP2, UPT, UR4, 0x100, URZ ;  /* 0x00000100040c7890 */ /* 0x000fe4000ff5e0ff */
[----:B------:R-:W-:Y:S02]  /*01d0*/  UIADD3 UR10, UP1, UPT, UR4, 0x180, URZ ;  /* 0x00000180040a7890 */ /* 0x000fe4000ff3e0ff */
[----:B------:R-:W-:-:S02]  /*01e0*/  UIADD3 UR8, UP0, UPT, UR4, 0x200, URZ ;  /* 0x0000020004087890 */ /* 0x000fc4000ff1e0ff */
[----:B-1----:R-:W-:Y:S02]  /*01f0*/  ULEA UR4, UR6, UR7, 0x18 ;  /* 0x0000000706047291 */ /* 0x002fe4000f8ec0ff */
[----:B------:R-:W-:-:S04]  /*0200*/  UIADD3 UR6, UPT, UPT, -UR9, 0x100000, URZ ;  /* 0x0010000009067890 */ /* 0x000fc8000fffe1ff */
[----:B------:R-:W-:Y:S02]  /*0210*/  USHF.L.U32 UR7, UR6, 0xb, URZ ;  /* 0x0000000b06077899 */ /* 0x000fe400080006ff */
[----:B------:R-:W-:Y:S02]  /*0220*/  USHF.L.U32 UR6, UR6, 0x1, URZ ;  /* 0x0000000106067899 */ /* 0x000fe400080006ff */
[----:B------:R-:W-:Y:S02]  /*0230*/  UIADD3.X UR15, UPT, UPT, URZ, UR5, URZ, UP3, !UPT ;  /* 0x00000005ff0f7290 */ /* 0x000fe40009ffe4ff */
[----:B------:R-:W-:Y:S02]  /*0240*/  UIADD3.X UR13, UPT, UPT, URZ, UR5, URZ, UP2, !UPT ;  /* 0x00000005ff0d7290 */ /* 0x000fe400097fe4ff */
[----:B------:R-:W-:Y:S02]  /*0250*/  UIADD3.X UR11, UPT, UPT, URZ, UR5, URZ, UP1, !UPT ;  /* 0x00000005ff0b7290 */ /* 0x000fe40008ffe4ff */
[----:B------:R-:W-:-:S03]  /*0260*/  UIADD3.X UR9, UPT, UPT, URZ, UR5, URZ, UP0, !UPT ;  /* 0x00000005ff097290 */ /* 0x000fc600087fe4ff */
[----:B------:R1:W-:Y:S02]  /*0270*/  UTMACCTL.PF [UR14] ;  /* 0x000000000e0079b9 */ /* 0x0003e40008040000 */
[----:B------:R1:W-:Y:S02]  /*0280*/  UTMACCTL.PF [UR12] ;  /* 0x000000000c0079b9 */ /* 0x0003e40008040000 */
[----:B------:R1:W-:Y:S02]  /*0290*/  UTMACCTL.PF [UR10] ;  /* 0x000000000a0079b9 */ /* 0x0003e40008040000 */
[----:B------:R1:W-:Y:S01]  /*02a0*/  UTMACCTL.PF [UR8] ;  /* 0x00000000080079b9 */ /* 0x0003e20008040000 */
[----:B------:R-:W2:Y:S02]  /*02b0*/  FENCE.VIEW.ASYNC.S ;  /* 0x00000000000073c6 */ /* 0x000ea40000000000 */
[----:B--2---:R1:W2:Y:S01]  /*02c0*/  SYNCS.EXCH.64 URZ, [UR4], UR6 ;  /* 0x0000000604ff75b2 */ /* 0x0042a20008000100 */
[----:B------:R1:W3:Y:S01]  /*02d0*/  SYNCS.EXCH.64 URZ, [UR4+0x8], UR6 ;  /* 0x0000080604ff75b2 */ /* 0x0002e20008000100 */
[----:B------:R1:W4:Y:S01]  /*02e0*/  SYNCS.EXCH.64 URZ, [UR4+0x10], UR6 ;  /* 0x0000100604ff75b2 */ /* 0x0003220008000100 */
[----:B------:R1:W5:Y:S01]  /*02f0*/  SYNCS.EXCH.64 URZ, [UR4+0x18], UR6 ;  /* 0x0000180604ff75b2 */ /* 0x0003620008000100 */
[----:B------:R1:W1:Y:S01]  /*0300*/  SYNCS.EXCH.64 URZ, [UR4+0x20], UR6 ;  /* 0x0000200604ff75b2 */ /* 0x0002620008000100 */
        /* <DEDUP_REMOVED lines=31> */
[----:B--2345:R-:W-:Y:S01]  /*0500*/  NOP ;  /* 0x0000000000007918 */ /* 0x03cfe20000000000 */
.L_x_0:
[----:B------:R-:W-:Y:S01]  /*0510*/  NOP ;  /* 0x0000000000007918 */ /* 0x000fe20000000000 */
[----:B------:R-:W-:Y:S01]  /*0520*/  UISETP.GT.AND UP0, UPT, UR63, 0xb, UPT ;  /* 0x0000000b3f00788c */ /* 0x000fe2000bf04270 */
[----:B-1----:R-:W-:Y:S08]  /*0530*/  BAR.SYNC.DEFER_BLOCKING 0x0 ;  /* 0x0000000000007b1d */ /* 0x002ff00000010000 */
[----:B------:R-:W-:Y:S05]  /*0540*/  BRA.U UP0, `(.L_x_1) ;  /* 0x0000000100707547 */ /* 0x000fea000b800000 */
[----:B------:R-:W-:-:S09]  /*0550*/  UISETP.GT.AND UP0, UPT, UR63, 0x5, UPT ;  /* 0x000000053f00788c */ /* 0x000fd2000bf04270 */
[----:B------:R-:W-:Y:S05]  /*0560*/  BRA.U UP0, `(.L_x_2) ;  /* 0x0000000100347547 */ /* 0x000fea000b800000 */
[----:B------:R-:W-:Y:S01]  /*0570*/  IMAD.MOV.U32 R2, RZ, RZ, -0x4 ;  /* 0xfffffffcff027424 */ /* 0x000fe200078e00ff */
[----:B------:R-:W-:-:S04]  /*0580*/  MOV R0, UR63 ;  /* 0x0000003f00007c02 */ /* 0x000fc80008000f00 */
[----:B------:R-:W-:-:S05]  /*0590*/  VIADDMNMX.U32 R2, R2, R0, 0x2, PT ;  /* 0x0000000202027446 */ /* 0x000fca0003800000 */
[----:B------:R-:W-:-:S06]  /*05a0*/  IMAD.SHL.U32 R2, R2, 0x4, RZ ;  /* 0x0000000402027824 */ /* 0x000fcc00078e00ff */
[----:B------:R-:W1:Y:S02]  /*05b0*/  LDC R2, c[0x2][R2] ;  /* 0x0080000002027b82 */ /* 0x000e640000000800 */
[----:B-1----:R-:W-:-:S04]  /*05c0*/  SHF.R.S32.HI R3, RZ, 0x1f, R2 ;  /* 0x0000001fff037819 */ /* 0x002fc80000011402 */
.L_x_114:
[----:B------:R-:W-:Y:S05]  /*05d0*/  BRX R2 -0x5e0                                                                                                                                                                                                      (*"BRANCH_TARGETS .L_x_115,.L_x_116,.L_x_5"*) ;  /* 0xfffffff802887949 */ /* 0x000fea000383ffff */
.L_x_116:
[----:B------:R-:W-:-:S08]  /*05e0*/  NOP ;  /* 0x0000000000007918 */ /* 0x000fd00000000000 */
[----:B------:R-:W1:-:S00]  /*05f0*/  USETMAXREG.DEALLOC.CTAPOOL 0x30 ;  /* 0x00000030000079c8 */ /* 0x000e4000080e0500 */
[----:B-1----:R-:W-:Y:S05]  /*0600*/  BRA `(.L_x_3) ;  /* 0x0000007800c07947 */ /* 0x002fea0003800000 */
.L_x_115:
[----:B------:R-:W-:-:S08]  /*0610*/  NOP ;  /* 0x0000000000007918 */ /* 0x000fd00000000000 */
[----:B------:R-:W1:-:S00]  /*0620*/  USETMAXREG.DEALLOC.CTAPOOL 0x30 ;  /* 0x00000030000079c8 */ /* 0x000e4000080e0500 */
[----:B-1----:R-:W-:Y:S05]  /*0630*/  BRA `(.L_x_3) ;  /* 0x0000007800b47947 */ /* 0x002fea0003800000 */
.L_x_2:
[----:B------:R-:W-:Y:S01]  /*0640*/  IMAD.MOV.U32 R2, RZ, RZ, -0x6 ;  /* 0xfffffffaff027424 */ /* 0x000fe200078e00ff */
[----:B------:R-:W-:-:S04]  /*0650*/  MOV R0, UR63 ;  /* 0x0000003f00007c02 */ /* 0x000fc80008000f00 */
[----:B------:R-:W-:-:S05]  /*0660*/  VIADDMNMX.U32 R2, R2, R0, 0x2, PT ;  /* 0x0000000202027446 */ /* 0x000fca0003800000 */
[----:B------:R-:W-:-:S06]  /*0670*/  IMAD.SHL.U32 R2, R2, 0x4, RZ ;  /* 0x0000000402027824 */ /* 0x000fcc00078e00ff */
[----:B------:R-:W1:Y:S02]  /*0680*/  LDC R2, c[0x2][R2+0xc] ;  /* 0x0080030002027b82 */ /* 0x000e640000000800 */
[----:B-1----:R-:W-:-:S04]  /*0690*/  SHF.R.S32.HI R3, RZ, 0x1f, R2 ;  /* 0x0000001fff037819 */ /* 0x002fc80000011402 */
.L_x_118:
[----:B------:R-:W-:Y:S05]  /*06a0*/  BRX R2 -0x6b0                                                                                                                                                                                                      (*"BRANCH_TARGETS .L_x_119,.L_x_120,.L_x_5"*) ;  /* 0xfffffff802547949 */ /* 0x000fea000383ffff */
.L_x_120:
[----:B------:R-:W-:-:S08]  /*06b0*/  NOP ;  /* 0x0000000000007918 */ /* 0x000fd00000000000 */
[----:B------:R-:W1:-:S00]  /*06c0*/  USETMAXREG.DEALLOC.CTAPOOL 0x30 ;  /* 0x00000030000079c8 */ /* 0x000e4000080e0500 */
[----:B-1----:R-:W-:Y:S05]  /*06d0*/  BRA `(.L_x_3) ;  /* 0x00000078008c7947 */ /* 0x002fea0003800000 */
.L_x_119:
[----:B------:R-:W-:-:S08]  /*06e0*/  NOP ;  /* 0x0000000000007918 */ /* 0x000fd00000000000 */
[----:B------:R-:W1:-:S00]  /*06f0*/  USETMAXREG.DEALLOC.CTAPOOL 0x30 ;  /* 0x00000030000079c8 */ /* 0x000e4000080e0500 */
[----:B-1----:R-:W-:Y:S05]  /*0700*/  BRA `(.L_x_3) ;  /* 0x0000007800807947 */ /* 0x002fea0003800000 */
.L_x_1:
        /* <DEDUP_REMOVED lines=8> */
.L_x_122:
[----:B------:R-:W-:Y:S05]  /*0790*/  BRX R2 -0x7a0                                                                                                                                                                                                      (*"BRANCH_TARGETS .L_x_123,.L_x_124,.L_x_5"*) ;  /* 0xfffffff802187949 */ /* 0x000fea000383ffff */
.L_x_124:
[----:B------:R-:W-:-:S08]  /*07a0*/  NOP ;  /* 0x0000000000007918 */ /* 0x000fd00000000000 */
[----:B------:R-:W1:-:S00]  /*07b0*/  USETMAXREG.DEALLOC.CTAPOOL 0x30 ;  /* 0x00000030000079c8 */ /* 0x000e4000080e0500 */
[----:B------:R-:W2:Y:S01]  /*07c0*/  LDCU UR4, c[0x0][0x610] ;  /* 0x0000c200ff0477ac */ /* 0x000ea20008000800 */
[----:B------:R-:W3:Y:S01]  /*07d0*/  LDCU.U8 UR8, c[0x0][0x614] ;  /* 0x0000c280ff0877ac */ /* 0x000ee20008000000 */
[----:B------:R-:W4:Y:S01]  /*07e0*/  LDCU.U8 UR6, c[0x0][0x615] ;  /* 0x0000c2a0ff0677ac */ /* 0x000f220008000000 */
[----:B------:R-:W5:Y:S01]  /*07f0*/  LDCU UR7, c[0x0][0x61c] ;  /* 0x0000c380ff0777ac */ /* 0x000f620008000800 */
[----:B--2---:R-:W-:-:S04]  /*0800*/  UIMAD.WIDE.U32 UR4, UR58, UR4, URZ ;  /* 0x000000043a0472a5 */ /* 0x004fc8000f8e00ff */
[----:B------:R-:W-:-:S04]  /*0810*/  UIADD3 UR4, UPT, UPT, UR58, -UR5, URZ ;  /* 0x800000053a047290 */ /* 0x000fc8000fffe0ff */
[----:B---3--:R-:W-:Y:S01]  /*0820*/  USHF.R.U32.HI UR4, URZ, UR8, UR4 ;  /* 0x00000008ff047299 */ /* 0x008fe20008011604 */
[----:B------:R-:W2:Y:S03]  /*0830*/  LDCU.U8 UR8, c[0x0][0x620] ;  /* 0x0000c400ff0877ac */ /* 0x000ea60008000000 */
[----:B------:R-:W-:-:S04]  /*0840*/  UIADD3 UR4, UPT, UPT, UR5, UR4, URZ ;  /* 0x0000000405047290 */ /* 0x000fc8000fffe0ff */
[----:B----4-:R-:W-:Y:S01]  /*0850*/  USHF.R.U32.HI UR11, URZ, UR6, UR4 ;  /* 0x00000006ff0b7299 */ /* 0x010fe20008011604 */
[----:B------:R-:W3:Y:S03]  /*0860*/  LDCU UR6, c[0x0][0x624] ;  /* 0x0000c480ff0677ac */ /* 0x000ee60008000800 */
[----:B-----5:R-:W-:-:S07]  /*0870*/  UIMAD.WIDE.U32 UR4, UR11, UR7, URZ ;  /* 0x000000070b0472a5 */ /* 0x020fce000f8e00ff */
[----:B------:R-:W-:Y:S02]  /*0880*/  UMOV UR4, UR5 ;  /* 0x0000000500047c82 */ /* 0x000fe40008000000 */
[----:B------:R-:W-:-:S04]  /*0890*/  UIADD3 UR12, UPT, UPT, UR11, -UR4, URZ ;  /* 0x800000040b0c7290 */ /* 0x000fc8000fffe0ff */
[----:B--2---:R-:W-:Y:S02]  /*08a0*/  USHF.R.U32.HI UR12, URZ, UR8, UR12 ;  /* 0x00000008ff0c7299 */ /* 0x004fe4000801160c */
[----:B---3--:R-:W-:Y:S02]  /*08b0*/  UISETP.GE.AND UP0, UPT, UR58, UR6, UPT ;  /* 0x000000063a00728c */ /* 0x008fe4000bf06270 */
[----:B------:R-:W-:-:S07]  /*08c0*/  UIADD3 UR12, UPT, UPT, UR4, UR12, URZ ;  /* 0x0000000c040c7290 */ /* 0x000fce000fffe0ff */
[----:B-1----:R-:W-:Y:S05]  /*08d0*/  BRA.U UP0, `(.L_x_5) ;  /* 0x0000002d00807547 */ /* 0x002fea000b800000 */
[----:B------:R-:W1:Y:S01]  /*08e0*/  LDCU.U8 UR4, c[0x0][0x621] ;  /* 0x0000c420ff0477ac */ /* 0x000e620008000000 */
[----:B------:R-:W2:Y:S01]  /*08f0*/  S2UR UR13, SR_CgaCtaId ;  /* 0x00000000000d79c3 */ /* 0x000ea20000008800 */
[----:B------:R-:W-:Y:S01]  /*0900*/  HFMA2 R3, -RZ, RZ, 0, 0 ;  /* 0x00000000ff037431 */ /* 0x000fe200000001ff */
[----:B------:R-:W-:Y:S01]  /*0910*/  MOV R2, 0x1 ;  /* 0x0000000100027802 */ /* 0x000fe20000000f00 */
[----:B------:R-:W3:Y:S01]  /*0920*/  LDCU.64 UR6, c[0x0][0x348] ;  /* 0x00006900ff0677ac */ /* 0x000ee20008000a00 */
[----:B------:R-:W4:Y:S01]  /*0930*/  LDCU UR9, c[0x0][0x618] ;  /* 0x0000c300ff0977ac */ /* 0x000f220008000800 */
[----:B------:R-:W5:Y:S01]  /*0940*/  LDCU UR5, c[0x0][0x60c] ;  /* 0x0000c180ff0577ac */ /* 0x000f620008000800 */
[----:B------:R-:W-:Y:S01]  /*0950*/  UMOV UR8, 0x400 ;  /* 0x0000040000087882 */ /* 0x000fe20000000000 */
[----:B------:R-:W-:Y:S02]  /*0960*/  UIADD3 UR10, UPT, UPT, -UR11, URZ, URZ ;  /* 0x000000ff0b0a7290 */ /* 0x000fe4000fffe1ff */
[----:B-1----:R-:W-:Y:S01]  /*0970*/  USHF.R.U32.HI UR12, URZ, UR4, UR12 ;  /* 0x00000004ff0c7299 */ /* 0x002fe2000801160c */
[----:B------:R-:W1:Y:S03]  /*0980*/  LDCU UR18, c[0x0][0x370] ;  /* 0x00006e00ff1277ac */ /* 0x000e660008000800 */
[----:B------:R-:W-:-:S02]  /*0990*/  UIADD3 UR4, UPT, UPT, -UR12, URZ, URZ ;  /* 0x000000ff0c047290 */ /* 0x000fc4000fffe1ff */
[----:B---3--:R-:W-:Y:S02]  /*09a0*/  UIADD3 UR14, UP0, UPT, UR6, 0x200, URZ ;  /* 0x00000200060e7890 */ /* 0x008fe4000ff1e0ff */
[----:B--2---:R-:W-:Y:S02]  /*09b0*/  ULEA UR13, UR13, UR8, 0x18 ;  /* 0x000000080d0d7291 */ /* 0x004fe4000f8ec0ff */
[----:B----4-:R-:W-:Y:S01]  /*09c0*/  UIMAD UR11, UR4, UR9, UR11 ;  /* 0x00000009040b72a4 */ /* 0x010fe2000f8e020b */
[----:B------:R-:W2:Y:S01]  /*09d0*/  LDCU UR19, c[0x0][0x624] ;  /* 0x0000c480ff1377ac */ /* 0x000ea20008000800 */
[----:B------:R-:W3:Y:S01]  /*09e0*/  LDCU UR21, c[0x0][0x610] ;  /* 0x0000c200ff1577ac */ /* 0x000ee20008000800 */
[----:B------:R-:W4:Y:S01]  /*09f0*/  LDCU UR20, c[0x0][0x60c] ;  /* 0x0000c180ff1477ac */ /* 0x000f220008000800 */
[----:B------:R-:W1:Y:S01]  /*0a00*/  LDCU.64 UR16, c[0x0][0x618] ;  /* 0x0000c300ff1077ac */ /* 0x000e620008000a00 */
[----:B-----5:R-:W-:Y:S02]  /*0a10*/  UIMAD UR10, UR10, UR5, UR58 ;  /* 0x000000050a0a72a4 */ /* 0x020fe4000f8e023a */
[----:B------:R-:W-:-:S02]  /*0a20*/  UIADD3.X UR15, UPT, UPT, URZ, UR7, URZ, UP0, !UPT ;  /* 0x00000007ff0f7290 */ /* 0x000fc400087fe4ff */
[----:B------:R-:W-:Y:S01]  /*0a30*/  UIADD3 UR8, UPT, UPT, UR13, 0x800, URZ ;  /* 0x000008000d087890 */ /* 0x000fe2000fffe0ff */
[----:B------:R-:W-:Y:S01]  /*0a40*/  UMOV UR4, UR58 ;  /* 0x0000003a00047c82 */ /* 0x000fe20008000000 */
[----:B------:R-:W-:-:S10]  /*0a50*/  UMOV UR9, URZ ;  /* 0x000000ff00097c82 */ /* 0x000fd40008000000 */
.L_x_7:
[----:B------:R-:W-:Y:S01]  /*0a60*/  SHF.L.U32 R4, R3, 0x1f, RZ ;  /* 0x0000001f03047819 */ /* 0x000fe200000006ff */
[----:B------:R-:W5:Y:S03]  /*0a70*/  LDCU.U8 UR22, c[0x0][0x614] ;  /* 0x0000c280ff1677ac */ /* 0x000f660008000000 */
[----:B------:R-:W4:Y:S01]  /*0a80*/  SYNCS.PHASECHK.TRANS64.TRYWAIT P0, [UR13+0x110], R4 ;  /* 0x00011004ff0075a7 */ /* 0x000f22000800110d */
[----:B-1----:R-:W-:Y:S02]  /*0a90*/  UIADD3 UR4, UPT, UPT, UR18, UR4, URZ ;  /* 0x0000000412047290 */ /* 0x002fe4000fffe0ff */
[----:B------:R-:W-:Y:S02]  /*0aa0*/  USHF.L.U32 UR10, UR10, 0x7, URZ ;  /* 0x000000070a0a7899 */ /* 0x000fe400080006ff */
[----:B---3--:R-:W-:-:S07]  /*0ab0*/  UIMAD.WIDE.U32 UR6, UR4, UR21, URZ ;  /* 0x00000015040672a5 */ /* 0x008fce000f8e00ff */
[----:B------:R-:W-:Y:S02]  /*0ac0*/  UMOV UR5, UR7 ;  /* 0x0000000700057c82 */ /* 0x000fe40008000000 */
[----:B------:R-:W-:-:S04]  /*0ad0*/  UIADD3 UR6, UPT, UPT, UR4, -UR5, URZ ;  /* 0x8000000504067290 */ /* 0x000fc8000fffe0ff */
[----:B-----5:R-:W-:Y:S01]  /*0ae0*/  USHF.R.U32.HI UR6, URZ, UR22, UR6 ;  /* 0x00000016ff067299 */ /* 0x020fe20008011606 */
[----:B----4-:R-:W-:Y:S11]  /*0af0*/  @!P0 BRA `(.L_x_6) ;  /* 0x0000008800548947 */ /* 0x010ff60003800000 */
.L_x_62:
[----:B------:R-:W3:Y:S01]  /*0b00*/  LDCU.U8 UR7, c[0x0][0x615] ;  /* 0x0000c2a0ff0777ac */ /* 0x000ee20008000000 */
[----:B------:R4:W-:Y:S01]  /*0b10*/  UTMASTG.4D [UR8], [UR14], desc[URZ] ;  /* 0x0000ff080e0073b5 */ /* 0x0009e20008019000 */
[----:B------:R-:W-:Y:S01]  /*0b20*/  LOP3.LUT R3, R3, 0x1, RZ, 0x3c, !PT ;  /* 0x0000000103037812 */ /* 0x000fe200078e3cff */
[----:B------:R-:W5:Y:S01]  /*0b30*/  LDCU.U8 UR22, c[0x0][0x620] ;  /* 0x0000c400ff1677ac */ /* 0x000f620008000000 */
[----:B--2---:R-:W-:Y:S01]  /*0b40*/  UISETP.GE.AND UP0, UPT, UR4, UR19, UPT ;  /* 0x000000130400728c */ /* 0x004fe2000bf06270 */
[----:B------:R0:W-:Y:S01]  /*0b50*/  UTMACMDFLUSH ;  /* 0x00000000000079b7 */ /* 0x0001e20000000000 */
[----:B------:R-:W-:-:S04]  /*0b60*/  DEPBAR.LE SB0, 0x0 ;  /* 0x000080000000791a */ /* 0x000fc80000000000 */
[----:B----4-:R-:W-:Y:S01]  /*0b70*/  UIADD3 UR11, UPT, UPT, UR5, UR6, URZ ;  /* 0x00000006050b7290 */ /* 0x010fe2000fffe0ff */
[----:B------:R2:W-:Y:S03]  /*0b80*/  SYNCS.ARRIVE.TRANS64.ART0 RZ, [UR13+0x118], R2 ;  /* 0x00011802ffff79a7 */ /* 0x0005e6000850000d */
[----:B---3--:R-:W-:-:S04]  /*0b90*/  USHF.R.U32.HI UR11, URZ, UR7, UR11 ;  /* 0x00000007ff0b7299 */ /* 0x008fc8000801160b */
[----:B------:R-:W-:-:S07]  /*0ba0*/  UIMAD.WIDE.U32 UR6, UR11, UR17, URZ ;  /* 0x000000110b0672a5 */ /* 0x000fce000f8e00ff */
[----:B------:R-:W-:Y:S02]  /*0bb0*/  UMOV UR5, UR7 ;  /* 0x0000000700057c82 */ /* 0x000fe40008000000 */
[----:B------:R-:W-:-:S04]  /*0bc0*/  UIADD3 UR6, UPT, UPT, UR11, -UR5, URZ ;  /* 0x800000050b067290 */ /* 0x000fc8000fffe0ff */
[----:B-----5:R-:W-:Y:S01]  /*0bd0*/  USHF.R.U32.HI UR6, URZ, UR22, UR6 ;  /* 0x00000016ff067299 */ /* 0x020fe20008011606 */
[----:B------:R-:W3:Y:S03]  /*0be0*/  LDCU.U8 UR22, c[0x0][0x621] ;  /* 0x0000c420ff1677ac */ /* 0x000ee60008000000 */
[----:B------:R-:W-:Y:S02]  /*0bf0*/  UIADD3 UR5, UPT, UPT, UR5, UR6, URZ ;  /* 0x0000000605057290 */ /* 0x000fe4000fffe0ff */
[----:B------:R-:W-:-:S04]  /*0c00*/  UIADD3 UR6, UPT, UPT, -UR11, URZ, URZ ;  /* 0x000000ff0b067290 */ /* 0x000fc8000fffe1ff */
[----:B------:R-:W-:Y:S02]  /*0c10*/  UIMAD UR10, UR20, UR6, UR4 ;  /* 0x00000006140a72a4 */ /* 0x000fe4000f8e0204 */
[----:B---3--:R-:W-:-:S04]  /*0c20*/  USHF.R.U32.HI UR12, URZ, UR22, UR5 ;  /* 0x00000016ff0c7299 */ /* 0x008fc80008011605 */
[----:B------:R-:W-:-:S04]  /*0c30*/  UIADD3 UR5, UPT, UPT, -UR12, URZ, URZ ;  /* 0x000000ff0c057290 */ /* 0x000fc8000fffe1ff */
[----:B------:R-:W-:Y:S01]  /*0c40*/  UIMAD UR11, UR16, UR5, UR11 ;  /* 0x00000005100b72a4 */ /* 0x000fe2000f8e020b */
[----:B--2---:R-:W-:Y:S11]  /*0c50*/  BRA.U !UP0, `(.L_x_7) ;  /* 0xfffffffd08807547 */ /* 0x004ff6000b83ffff */
[----:B------:R-:W-:Y:S05]  /*0c60*/  BRA `(.L_x_5) ;  /* 0x00000028009c7947 */ /* 0x000fea0003800000 */
.L_x_123:
[----:B------:R-:W-:-:S08]  /*0c70*/  NOP ;  /* 0x0000000000007918 */ /* 0x000fd00000000000 */
[----:B------:R-:W1:-:S00]  /*0c80*/  USETMAXREG.DEALLOC.CTAPOOL 0x30 ;  /* 0x00000030000079c8 */ /* 0x000e4000080e0500 */
[----:B------:R-:W2:Y:S01]  /*0c90*/  S2UR UR9, SR_CgaCtaId ;  /* 0x00000000000979c3 */ /* 0x000ea20000008800 */
[----:B------:R-:W-:Y:S01]  /*0ca0*/  NOP ;  /* 0x0000000000007918 */ /* 0x000fe20000000000 */
[----:B------:R-:W-:Y:S02]  /*0cb0*/  UMOV UR4, 0x40 ;  /* 0x0000004000047882 */ /* 0x000fe40000000000 */
[----:B--2---:R-:W-:-:S09]  /*0cc0*/  ULEA UR4, UR9, UR4, 0x18 ;  /* 0x0000000409047291 */ /* 0x004fd2000f8ec0ff */
[----:B-1----:R-:W1:Y:S01]  /*0cd0*/  LDS.U8 R0, [UR4] ;  /* 0x00000004ff007984 */ /* 0x002e620008000000 */
[----:B------:R-:W-:Y:S02]  /*0ce0*/  UMOV UR4, 0x400 ;  /* 0x0000040000047882 */ /* 0x000fe40000000000 */
[----:B------:R-:W-:Y:S01]  /*0cf0*/  ULEA UR6, UR9, UR4, 0x18 ;  /* 0x0000000409067291 */ /* 0x000fe2000f8ec0ff */
[----:B-1----:R-:W-:-:S13]  /*0d00*/  ISETP.NE.AND P0, PT, R0, RZ, PT ;  /* 0x000000ff0000720c */ /* 0x002fda0003f05270 */
[----:B------:R-:W-:Y:S05]  /*0d10*/  @P0 BRA `(.L_x_8) ;  /* 0x00000000007c0947 */ /* 0x000fea0003800000 */
[----:B------:R-:W-:-:S13]  /*0d20*/  ELECT P0, URZ, PT ;  /* 0x0000000000ff782f */ /* 0x000fda0003800000 */
[----:B------:R-:W-:Y:S05]  /*0d30*/  @!P0 BRA `(.L_x_9) ;  /* 0x0000000000848947 */ /* 0x000fea0003800000 */
[----:B------:R-:W-:Y:S01]  /*0d40*/  UMOV UR4, 0x10 ;  /* 0x0000001000047882 */ /* 0x000fe20000000000 */
[----:B------:R-:W-:-:S04]  /*0d50*/  IMAD.MOV.U32 R2, RZ, RZ, 0xffff ;  /* 0x0000ffffff027424 */ /* 0x000fc800078e00ff */
[----:B------:R-:W-:Y:S04]  /*0d60*/  DEPBAR.LE SB1, 0x36 ;  /* 0x00009d800000791a */ /* 0x000fe80000000000 */
[----:B------:R-:W1:Y:S02]  /*0d70*/  UTCATOMSWS.FIND_AND_SET.ALIGN UP0, UR4, UR4 ;  /* 0x00000004000475e3 */ /* 0x000e640008000800 */
[----:B-1----:R-:W-:Y:S01]  /*0d80*/  PLOP3.LUT P0, PT, PT, PT, UP0, 0x80, 0x8 ;  /* 0x000000000008781c */ /* 0x002fe20003f0f008 */
[----:B------:R-:W-:-:S03]  /*0d90*/  IMAD.U32 R4, RZ, RZ, UR4 ;  /* 0x00000004ff047e24 */ /* 0x000fc6000f8e00ff */
[----:B------:R-:W-:-:S04]  /*0da0*/  SEL R0, RZ, 0xffffffff, !P0 ;  /* 0xffffffffff007807 */ /* 0x000fc80004000000 */
[----:B------:R-:W-:Y:S01]  /*0db0*/  ISETP.NE.AND P0, PT, R0, RZ, PT ;  /* 0x000000ff0000720c */ /* 0x000fe20003f05270 */
[----:B------:R-:W-:-:S12]  /*0dc0*/  IMAD.MOV.U32 R0, RZ, RZ, 0x1 ;  /* 0x00000001ff007424 */ /* 0x000fd800078e00ff */
[----:B------:R-:W-:Y:S05]  /*0dd0*/  @P0 BRA `(.L_x_10) ;  /* 0x0000000000240947 */ /* 0x000fea0003800000 */
.L_x_11:
[----:B------:R-:W-:Y:S05]  /*0de0*/  NANOSLEEP 0x64 ;  /* 0x000000640000795d */ /* 0x000fea0003800000 */
[----:B------:R-:W-:-:S05]  /*0df0*/  UMOV UR4, 0x10 ;  /* 0x0000001000047882 */ /* 0x000fca0000000000 */
[----:B------:R-:W-:Y:S04]  /*0e00*/  DEPBAR.LE SB1, 0x36 ;  /* 0x00009d800000791a */ /* 0x000fe80000000000 */
[----:B------:R-:W1:Y:S02]  /*0e10*/  UTCATOMSWS.FIND_AND_SET.ALIGN UP0, UR4, UR4 ;  /* 0x00000004000475e3 */ /* 0x000e640008000800 */
[----:B-1----:R-:W-:Y:S01]  /*0e20*/  PLOP3.LUT P0, PT, PT, PT, UP0, 0x80, 0x8 ;  /* 0x000000000008781c */ /* 0x002fe20003f0f008 */
[----:B------:R-:W-:-:S03]  /*0e30*/  IMAD.U32 R4, RZ, RZ, UR4 ;  /* 0x00000004ff047e24 */ /* 0x000fc6000f8e00ff */
[----:B------:R-:W-:-:S04]  /*0e40*/  SEL R3, RZ, 0xffffffff, !P0 ;  /* 0xffffffffff037807 */ /* 0x000fc80004000000 */
[----:B------:R-:W-:-:S13]  /*0e50*/  ISETP.NE.AND P0, PT, R3, RZ, PT ;  /* 0x000000ff0300720c */ /* 0x000fda0003f05270 */
[----:B------:R-:W-:Y:S05]  /*0e60*/  @!P0 BRA `(.L_x_11) ;  /* 0xfffffffc00dc8947 */ /* 0x000fea000383ffff */
.L_x_10:
[----:B------:R-:W-:Y:S01]  /*0e70*/  VIADD R3, R4, 0x10 ;  /* 0x0000001004037836 */ /* 0x000fe20000000000 */
[----:B------:R-:W-:Y:S01]  /*0e80*/  UMOV UR4, 0x50 ;  /* 0x0000005000047882 */ /* 0x000fe20000000000 */
[----:B------:R-:W-:Y:S01]  /*0e90*/  SHF.L.U32 R2, R2, R4, RZ ;  /* 0x0000000402027219 */ /* 0x000fe200000006ff */
[----:B------:R-:W-:Y:S01]  /*0ea0*/  ULEA UR4, UR9, UR4, 0x18 ;  /* 0x0000000409047291 */ /* 0x000fe2000f8ec0ff */
[----:B------:R-:W-:Y:S01]  /*0eb0*/  IMAD.SHL.U32 R4, R4, 0x20, RZ ;  /* 0x0000002004047824 */ /* 0x000fe200078e00ff */
[----:B------:R-:W-:-:S04]  /*0ec0*/  SHF.L.U32 R0, R0, R3, RZ ;  /* 0x0000000300007219 */ /* 0x000fc800000006ff */
[----:B------:R-:W-:-:S05]  /*0ed0*/  LOP3.LUT R0, R0, R2, RZ, 0xfc, !PT ;  /* 0x0000000200007212 */ /* 0x000fca00078efcff */
[----:B------:R1:W-:Y:S04]  /*0ee0*/  ATOMS.OR RZ, [UR4], R0 ;  /* 0x00000000ffff798c */ /* 0x0003e8000b000004 */
[----:B------:R1:W-:Y:S01]  /*0ef0*/  STS [UR6+0x148], R4 ;  /* 0x00014804ff007988 */ /* 0x0003e20008000806 */
[----:B------:R-:W-:Y:S05]  /*0f00*/  BRA `(.L_x_9) ;  /* 0x0000000000107947 */ /* 0x000fea0003800000 */
.L_x_8:
[----:B------:R-:W-:Y:S02]  /*0f10*/  MOV R0, 0xffffffff ;  /* 0xffffffff00007802 */ /* 0x000fe40000000f00 */
[----:B------:R-:W-:-:S03]  /*0f20*/  MOV R2, 0xf50 ;  /* 0x00000f5000027802 */ /* 0x000fc60000000f00 */
[----:B------:R1:W-:Y:S04]  /*0f30*/  STS [UR6+0x148], R0 ;  /* 0x00014800ff007988 */ /* 0x0003e80008000806 */
[----:B-1----:R-:W-:Y:S05]  /*0f40*/  CALL.REL.NOINC `($__internal_1_$__cuda_sm10x_tcgen05_guardrail_trap_phase_invalid_during_alloc) ;  /* 0x0000009000847944 */ /* 0x002fea0003c00000 */
.L_x_9:
[----:B------:R-:W-:Y:S05]  /*0f50*/  WARPSYNC.ALL ;  /* 0x0000000000007948 */ /* 0x000fea0003800000 */
[----:B------:R-:W-:Y:S01]  /*0f60*/  NOP ;  /* 0x0000000000007918 */ /* 0x000fe20000000000 */
[----:B------:R-:W2:Y:S08]  /*0f70*/  S2UR UR19, SR_CgaCtaId ;  /* 0x00000000001379c3 */ /* 0x000eb00000008800 */
[----:B------:R-:W-:Y:S06]  /*0f80*/  BAR.SYNC.DEFER_BLOCKING 0x2, 0x120 ;  /* 0x0084800000007b1d */ /* 0x000fec0000010000 */
[----:B------:R-:W-:Y:S01]  /*0f90*/  UMOV UR4, 0x400 ;  /* 0x0000040000047882 */ /* 0x000fe20000000000 */
[----:B------:R-:W3:Y:S01]  /*0fa0*/  LDCU UR8, c[0x0][0x38c] ;  /* 0x00007180ff0877ac */ /* 0x000ee20008000800 */
[----:B------:R-:W4:Y:S01]  /*0fb0*/  LDCU UR10, c[0x0][0x624] ;  /* 0x0000c480ff0a77ac */ /* 0x000f220008000800 */
[----:B--2---:R-:W-:-:S02]  /*0fc0*/  ULEA UR19, UR19, UR4, 0x18 ;  /* 0x0000000413137291 */ /* 0x004fc4000f8ec0ff */
[----:B---3--:R-:W-:Y:S02]  /*0fd0*/  UIADD3 UR7, UPT, UPT, UR8, -0x1, URZ ;  /* 0xffffffff08077890 */ /* 0x008fe4000fffe0ff */
[----:B------:R-:W-:Y:S02]  /*0fe0*/  UIADD3 UR4, UPT, UPT, UR19, 0x4800, URZ ;  /* 0x0000480013047890 */ /* 0x000fe4000fffe0ff */
[----:B------:R-:W-:Y:S02]  /*0ff0*/  USHF.R.S32.HI UR5, URZ, 0x1f, UR7 ;  /* 0x0000001fff057899 */ /* 0x000fe40008011407 */
[----:B------:R-:W-:Y:S01]  /*1000*/  USHF.R.U32.HI UR4, URZ, 0x4, UR4 ;  /* 0x00000004ff047899 */ /* 0x000fe20008011604 */
[----:B------:R-:W2:Y:S01]  /*1010*/  LDS R2, [UR19+0x148] ;  /* 0x00014813ff027984 */ /* 0x000ea20008000800 */
[----:B------:R-:W-:Y:S02]  /*1020*/  UISETP.GT.AND UP0, UPT, UR8, URZ, UPT ;  /* 0x000000ff0800728c */ /* 0x000fe4000bf04270 */
[----:B------:R-:W-:-:S02]  /*1030*/  ULOP3.LUT UR4, UR4, 0x3fc0, URZ, 0xc0, !UPT ;  /* 0x00003fc004047892 */ /* 0x000fc4000f8ec0ff */
[----:B------:R-:W-:Y:S02]  /*1040*/  ULEA.HI UR5, UR5, UR7, URZ, 0x7 ;  /* 0x0000000705057291 */ /* 0x000fe4000f8f38ff */
[----:B------:R-:W-:Y:S02]  /*1050*/  ULOP3.LUT UR4, UR4, 0x10000, URZ, 0xfc, !UPT ;  /* 0x0001000004047892 */ /* 0x000fe4000f8efcff */
[----:B------:R-:W-:-:S04]  /*1060*/  USHF.R.S32.HI UR22, URZ, 0x7, UR5 ;  /* 0x00000007ff167899 */ /* 0x000fc80008011405 */
[----:B-1----:R-:W-:Y:S01]  /*1070*/  IMAD.U32 R0, RZ, RZ, UR4 ;  /* 0x00000004ff007e24 */ /* 0x002fe2000f8e00ff */
[----:B------:R-:W-:-:S04]  /*1080*/  UIADD3 UR4, UPT, UPT, -UR8, URZ, URZ ;  /* 0x000000ff08047290 */ /* 0x000fc8000fffe1ff */
[----:B------:R-:W-:Y:S01]  /*1090*/  USHF.R.S32.HI UR4, URZ, 0x1f, UR4 ;  /* 0x0000001fff047899 */ /* 0x000fe20008011404 */
[----:B------:R-:W1:Y:S03]  /*10a0*/  SHFL.IDX PT, R0, R0, RZ, 0x1f ;  /* 0x00001fff00007589 */ /* 0x000e6600000e0000 */
[----:B------:R-:W-:-:S04]  /*10b0*/  ULEA.HI UR4, UR4, -UR8, URZ, 0x7 ;  /* 0x8000000804047291 */ /* 0x000fc8000f8f38ff */
[----:B------:R-:W-:-:S04]  /*10c0*/  USHF.R.S32.HI UR4, URZ, 0x7, UR4 ;  /* 0x00000007ff047899 */ /* 0x000fc80008011404 */
[----:B------:R-:W-:Y:S02]  /*10d0*/  @!UP0 ULOP3.LUT UR22, URZ, UR4, URZ, 0x33, !UPT ;  /* 0x00000004ff168292 */ /* 0x000fe4000f8e33ff */
[----:B----4-:R-:W-:Y:S01]  /*10e0*/  UISETP.GE.AND UP0, UPT, UR58, UR10, UPT ;  /* 0x0000000a3a00728c */ /* 0x010fe2000bf06270 */
[----:B--2---:R-:W-:Y:S02]  /*10f0*/  R2UR UR5, R2 ;  /* 0x00000000020572ca */ /* 0x004fe400000e0000 */
[----:B-1----:R-:W-:-:S11]  /*1100*/  R2UR UR30, R0 ;  /* 0x00000000001e72ca */ /* 0x002fd600000e0000 */
[----:B------:R-:W-:Y:S01]  /*1110*/  IMAD.U32 R8, RZ, RZ, UR5 ;  /* 0x00000005ff087e24 */ /* 0x000fe2000f8e00ff */
[----:B------:R-:W-:Y:S06]  /*1120*/  BRA.U UP0, `(.L_x_12) ;  /* 0x00000011008c7547 */ /* 0x000fec000b800000 */
[----:B------:R-:W-:Y:S02]  /*1130*/  UIADD3 UR28, UPT, UPT, UR30, 0x2, URZ ;  /* 0x000000021e1c7890 */ /* 0x000fe4000fffe0ff */
[----:B------:R-:W-:Y:S02]  /*1140*/  UIADD3 UR26, UPT, UPT, UR30, 0x4, URZ ;  /* 0x000000041e1a7890 */ /* 0x000fe4000fffe0ff */
[----:B------:R-:W-:Y:S01]  /*1150*/  UIADD3 UR24, UPT, UPT, UR30, 0x6, URZ ;  /* 0x000000061e187890 */ /* 0x000fe2000fffe0ff */
[----:B------:R-:W1:Y:S01]  /*1160*/  LDCU UR59, c[0x0][0x370] ;  /* 0x00006e00ff3b77ac */ /* 0x000e620008000800 */
[----:B------:R-:W-:Y:S01]  /*1170*/  UMOV UR12, URZ ;  /* 0x000000ff000c7c82 */ /* 0x000fe20008000000 */
[----:B------:R-:W-:Y:S01]  /*1180*/  UMOV UR33, UR58 ;  /* 0x0000003a00217c82 */ /* 0x000fe20008000000 */
[----:B------:R-:W-:Y:S01]  /*1190*/  UMOV UR10, URZ ;  /* 0x000000ff000a7c82 */ /* 0x000fe20008000000 */
[----:B------:R-:W-:Y:S01]  /*11a0*/  UMOV UR21, URZ ;  /* 0x000000ff00157c82 */ /* 0x000fe20008000000 */
[----:B------:R-:W-:Y:S01]  /*11b0*/  UMOV UR32, URZ ;  /* 0x000000ff00207c82 */ /* 0x000fe20008000000 */
[----:B------:R-:W-:Y:S01]  /*11c0*/  UIADD3 UR62, UPT, UPT, UR19, 0xd0, URZ ;  /* 0x000000d0133e7890 */ /* 0x000fe2000fffe0ff */
[----:B------:R-:W-:Y:S01]  /*11d0*/  UMOV UR56, 0x0 ;  /* 0x0000000000387882 */ /* 0x000fe20000000000 */
        /* <DEDUP_REMOVED lines=23> */
[----:B------:R-:W-:-:S02]  /*1350*/  UIADD3 UR23, UPT, UPT, UR19, 0xd0, URZ ;  /* 0x000000d013177890 */ /* 0x000fc4000fffe0ff */
[----:B------:R-:W-:Y:S02]  /*1360*/  UIADD3 UR61, UPT, UPT, UR19, 0x8, URZ ;  /* 0x00000008133d7890 */ /* 0x000fe4000fffe0ff */
        /* <DEDUP_REMOVED lines=18> */
[----:B-1----:R-:W-:-:S05]  /*1490*/  UMOV UR25, 0x40004040 ;  /* 0x4000404000197882 */ /* 0x002fca0000000000 */
.L_x_24:
[----:B-1----:R-:W-:-:S06]  /*14a0*/  USHF.L.U32 UR4, UR32, 0x1f, URZ ;  /* 0x0000001f20047899 */ /* 0x002fcc00080006ff */
[----:B------:R-:W-:-:S04]  /*14b0*/  MOV R0, UR4 ;  /* 0x0000000400007c02 */ /* 0x000fc80008000f00 */
[----:B------:R-:W1:Y:S02]  /*14c0*/  SYNCS.PHASECHK.TRANS64.TRYWAIT P0, [UR19], R0 ;  /* 0x00000000ff0075a7 */ /* 0x000e640008001113 */
[----:B-1----:R-:W-:Y:S05]  /*14d0*/  @!P0 BRA `(.L_x_13) ;  /* 0x0000007c00f88947 */ /* 0x002fea0003800000 */
.L_x_64:
[----:B------:R-:W-:Y:S02]  /*14e0*/  USHF.L.U32 UR4, UR12, 0x1f, URZ ;  /* 0x0000001f0c047899 */ /* 0x000fe400080006ff */
[----:B------:R-:W-:-:S04]  /*14f0*/  ULEA UR11, UR10, UR19, 0x3 ;  /* 0x000000130a0b7291 */ /* 0x000fc8000f8e18ff */
[----:B-1----:R-:W-:-:S05]  /*1500*/  MOV R0, UR4 ;  /* 0x0000000400007c02 */ /* 0x002fca0008000f00 */
[----:B------:R-:W1:Y:S02]  /*1510*/  SYNCS.PHASECHK.TRANS64.TRYWAIT P0, [UR11+0x10], R0 ;  /* 0x00001000ff0075a7 */ /* 0x000e64000800110b */
[----:B-1----:R-:W-:Y:S05]  /*1520*/  @!P0 BRA `(.L_x_14) ;  /* 0x0000008000048947 */ /* 0x002fea0003800000 */
.L_x_66:
[----:B------:R-:W-:Y:S01]  /*1530*/  ULEA UR4, UR10, UR19, 0xe ;  /* 0x000000130a047291 */ /* 0x000fe2000f8e70ff */
[----:B-1----:R-:W-:Y:S01]  /*1540*/  IMAD.MOV.U32 R0, RZ, RZ, RZ ;  /* 0x000000ffff007224 */ /* 0x002fe200078e00ff */
[----:B------:R-:W-:Y:S01]  /*1550*/  UMOV UR14, 0x0 ;  /* 0x00000000000e7882 */ /* 0x000fe20000000000 */
[----:B------:R-:W-:Y:S01]  /*1560*/  UMOV UR15, 0x8200490 ;  /* 0x08200490000f7882 */ /* 0x000fe20000000000 */
[----:B------:R-:W-:Y:S02]  /*1570*/  UIADD3 UR4, UPT, UPT, UR4, 0x8800, URZ ;  /* 0x0000880004047890 */ /* 0x000fe4000fffe0ff */
[----:B------:R-:W-:Y:S01]  /*1580*/  R2UR UR13, R0 ;  /* 0x00000000000d72ca */ /* 0x000fe200000e0000 */
[----:B------:R-:W-:Y:S01]  /*1590*/  UMOV UR5, 0x40004040 ;  /* 0x4000404000057882 */ /* 0x000fe20000000000 */
[----:B------:R-:W-:Y:S02]  /*15a0*/  USHF.R.U32.HI UR4, URZ, 0x4, UR4 ;  /* 0x00000004ff047899 */ /* 0x000fe40008011604 */
[----:B------:R-:W-:-:S02]  /*15b0*/  UIADD3 UR11, UPT, UPT, UR11, 0x70, URZ ;  /* 0x000000700b0b7890 */ /* 0x000fc4000fffe0ff */
[----:B------:R-:W-:Y:S01]  /*15c0*/  ULOP3.LUT UR4, UR4, 0x3fc0, URZ, 0xc0, !UPT ;  /* 0x00003fc004047892 */ /* 0x000fe2000f8ec0ff */
[----:B------:R-:W-:Y:S01]  /*15d0*/  UMOV UR16, 0x0 ;  /* 0x0000000000107882 */ /* 0x000fe20000000000 */
[----:B------:R-:W-:Y:S02]  /*15e0*/  UMOV UR17, 0x8200490 ;  /* 0x0820049000117882 */ /* 0x000fe40000000000 */
[----:B------:R-:W-:Y:S01]  /*15f0*/  ULOP3.LUT UR4, UR4, 0x10000, URZ, 0xfc, !UPT ;  /* 0x0001000004047892 */ /* 0x000fe2000f8efcff */
[----:B------:R-:W-:Y:S01]  /*1600*/  UMOV UR9, 0x40004040 ;  /* 0x4000404000097882 */ /* 0x000fe20000000000 */
[----:B------:R-:W-:Y:S02]  /*1610*/  UMOV UR7, 0x40004040 ;  /* 0x4000404000077882 */ /* 0x000fe40000000000 */
[----:B------:R-:W-:Y:S02]  /*1620*/  UIADD3 UR8, UPT, UPT, UR4, 0x2, URZ ;  /* 0x0000000204087890 */ /* 0x000fe4000fffe0ff */
[----:B------:R-:W-:-:S03]  /*1630*/  UIADD3 UR6, UPT, UPT, UR4, 0x4, URZ ;  /* 0x0000000404067890 */ /* 0x000fc6000fffe0ff */
[----:B------:R1:W-:Y:S02]  /*1640*/  UTCHMMA gdesc[UR30], gdesc[UR4], tmem[UR13], tmem[UR14], idesc[UR15], !UPT ;  /* 0x00ff0e041e0075ea */ /* 0x0003e4000f80000d */
[C---:B-1----:R-:W-:Y:S01]  /*1650*/  R2UR UR15, R0.reuse ;  /* 0x00000000000f72ca */ /* 0x042fe200000e0000 */
[----:B------:R-:W-:Y:S01]  /*1660*/  UIADD3 UR4, UPT, UPT, UR4, 0x6, URZ ;  /* 0x0000000604047890 */ /* 0x000fe2000fffe0ff */
[----:B------:R-:W-:-:S11]  /*1670*/  R2UR UR14, R0 ;  /* 0x00000000000e72ca */ /* 0x000fd600000e0000 */
[----:B------:R1:W-:Y:S02]  /*1680*/  UTCHMMA gdesc[UR28], gdesc[UR8], tmem[UR15], tmem[UR16], idesc[UR17], UPT ;  /* 0x00ff10081c0075ea */ /* 0x0003e4000b80000f */
[----:B------:R2:W-:Y:S01]  /*1690*/  UTCHMMA gdesc[UR26], gdesc[UR6], tmem[UR14], tmem[UR16], idesc[UR17], UPT ;  /* 0x00ff10061a0075ea */ /* 0x0005e2000b80000e */
[----:B------:R3:W-:Y:S01]  /*16a0*/  UTCHMMA gdesc[UR24], gdesc[UR4], tmem[UR13], tmem[UR16], idesc[UR17], UPT ;  /* 0x00ff1004180075ea */ /* 0x0007e2000b80000d */
[----:B------:R4:W-:Y:S01]  /*16b0*/  UTCBAR [UR62], URZ ;  /* 0x000000ff3e0073e9 */ /* 0x0009e200080000ff */
[----:B------:R4:W-:Y:S01]  /*16c0*/  UTCBAR [UR11], URZ ;  /* 0x000000ff0b0073e9 */ /* 0x0009e200080000ff */
[----:B-1----:R-:W-:Y:S01]  /*16d0*/  UIADD3 UR8, UPT, UPT, UR10, 0x1, URZ ;  /* 0x000000010a087890 */ /* 0x002fe2000fffe0ff */
[----:B--2---:R-:W-:-:S03]  /*16e0*/  UMOV UR6, URZ ;  /* 0x000000ff00067c82 */ /* 0x004fc60008000000 */
[----:B------:R-:W-:-:S04]  /*16f0*/  UISETP.NE.AND UP0, UPT, UR8, 0xc, UPT ;  /* 0x0000000c0800788c */ /* 0x000fc8000bf05270 */
[----:B------:R-:W-:Y:S02]  /*1700*/  USEL UR18, URZ, 0x1, UP0 ;  /* 0x00000001ff127887 */ /* 0x000fe40008000000 */
[----:B---3--:R-:W-:Y:S02]  /*1710*/  USEL UR16, UR8, URZ, UP0 ;  /* 0x000000ff08107287 */ /* 0x008fe40008000000 */
[----:B------:R-:W-:Y:S02]  /*1720*/  UISETP.GE.AND UP0, UPT, UR22, 0x1, UPT ;  /* 0x000000011600788c */ /* 0x000fe4000bf06270 */
[----:B------:R-:W-:-:S07]  /*1730*/  ULOP3.LUT UR18, UR12, UR18, URZ, 0x3c, !UPT ;  /* 0x000000120c127292 */ /* 0x000fce000f8e3cff */
[----:B------:R-:W-:Y:S05]  /*1740*/  BRA.U !UP0, `(.L_x_15) ;  /* 0x0000000508c07547 */ /* 0x000fea000b800000 */
[----:B------:R-:W-:Y:S02]  /*1750*/  HFMA2 R0, -RZ, RZ, 0, 0 ;  /* 0x00000000ff007431 */ /* 0x000fe400000001ff */
[----:B------:R-:W-:Y:S01]  /*1760*/  IMAD.MOV.U32 R4, RZ, RZ, RZ ;  /* 0x000000ffff047224 */ /* 0x000fe200078e00ff */
[----:B------:R-:W-:Y:S01]  /*1770*/  CS2R R2, SRZ ;  /* 0x0000000000027805 */ /* 0x000fe2000001ff00 */
[----:B------:R-:W-:Y:S01]  /*1780*/  UMOV UR6, URZ ;  /* 0x000000ff00067c82 */ /* 0x000fe20008000000 */
[----:B------:R-:W-:-:S05]  /*1790*/  UMOV UR20, URZ ;  /* 0x000000ff00147c82 */ /* 0x000fca0008000000 */
.L_x_20:
[----:B-----5:R-:W-:Y:S02]  /*17a0*/  USHF.L.U32 UR4, UR18, 0x1f, URZ ;  /* 0x0000001f12047899 */ /* 0x020fe400080006ff */
[----:B------:R-:W-:Y:S02]  /*17b0*/  ULEA UR15, UR16, UR19, 0x3 ;  /* 0x00000013100f7291 */ /* 0x000fe4000f8e18ff */
[----:B------:R-:W-:Y:S02]  /*17c0*/  UISETP.NE.U32.AND UP0, UPT, UR6, URZ, UPT ;  /* 0x000000ff0600728c */ /* 0x000fe4000bf05070 */
[----:B-1----:R-:W-:Y:S05]  /*17d0*/  MOV R5, UR4 ;  /* 0x0000000400057c02 */ /* 0x002fea0008000f00 */
[----:B------:R-:W1:Y:S02]  /*17e0*/  SYNCS.PHASECHK.TRANS64.TRYWAIT P0, [UR15+0x10], R5 ;  /* 0x00001005ff0075a7 */ /* 0x000e64000800110f */
[----:B-1----:R-:W-:Y:S05]  /*17f0*/  @!P0 BRA `(.L_x_16) ;  /* 0x0000007c00708947 */ /* 0x002fea0003800000 */
.L_x_68:
[----:B------:R-:W-:Y:S01]  /*1800*/  USHF.L.U32 UR9, UR21, 0x1f, URZ ;  /* 0x0000001f15097899 */ /* 0x000fe200080006ff */
[----:B------:R-:W-:Y:S01]  /*1810*/  HFMA2 R6, -RZ, RZ, 0, 3.814697265625e-06 ;  /* 0x00000040ff067431 */ /* 0x000fe200000001ff */
[----:B------:R-:W-:Y:S04]  /*1820*/  ULEA UR4, UR16, UR19, 0xe ;  /* 0x0000001310047291 */ /* 0x000fe8000f8e70ff */
[----:B-1----:R-:W-:Y:S01]  /*1830*/  MOV R5, UR9 ;  /* 0x0000000900057c02 */ /* 0x002fe20008000f00 */
[----:B------:R-:W-:Y:S03]  /*1840*/  UIADD3 UR4, UPT, UPT, UR4, 0x8800, URZ ;  /* 0x0000880004047890 */ /* 0x000fe6000fffe0ff */
[----:B------:R1:W2:Y:S01]  /*1850*/  SYNCS.PHASECHK.TRANS64.TRYWAIT P0, [UR19+0xd8], R5 ;  /* 0x0000d805ff0075a7 */ /* 0x0002a20008001113 */
[----:B------:R-:W-:Y:S04]  /*1860*/  USHF.R.U32.HI UR4, URZ, 0x4, UR4 ;  /* 0x00000004ff047899 */ /* 0x000fe80008011604 */
[----:B------:R-:W-:Y:S01]  /*1870*/  ULOP3.LUT UR8, UR4, 0x3fc0, URZ, 0xc0, !UPT ;  /* 0x00003fc004087892 */ /* 0x000fe2000f8ec0ff */
[----:B-1----:R-:W-:Y:S01]  /*1880*/  MOV R5, 0x100 ;  /* 0x0000010000057802 */ /* 0x002fe20000000f00 */
[----:B--2---:R-:W-:Y:S10]  /*1890*/  @!P0 BRA `(.L_x_17) ;  /* 0x0000007c00688947 */ /* 0x004ff40003800000 */
.L_x_70:
[----:B------:R-:W-:Y:S01]  /*18a0*/  R2UR UR12, R6 ;  /* 0x00000000060c72ca */ /* 0x000fe200000e0000 */
[----:B------:R-:W-:Y:S01]  /*18b0*/  UIADD3 UR4, UPT, UPT, UR8, 0x80, URZ ;  /* 0x0000008008047890 */ /* 0x000fe2000fffe0ff */
[----:B------:R-:W-:Y:S01]  /*18c0*/  R2UR UR13, R5 ;  /* 0x00000000050d72ca */ /* 0x000fe200000e0000 */
[----:B------:R-:W-:Y:S01]  /*18d0*/  IMAD.MOV.U32 R6, RZ, RZ, 0x48 ;  /* 0x00000048ff067424 */ /* 0x000fe200078e00ff */
[----:B------:R-:W-:Y:S01]  /*18e0*/  UMOV UR6, UR8 ;  /* 0x0000000800067c82 */ /* 0x000fe20008000000 */
[----:B------:R-:W-:Y:S01]  /*18f0*/  IMAD.MOV.U32 R5, RZ, RZ, 0x100 ;  /* 0x00000100ff057424 */ /* 0x000fe200078e00ff */
[----:B------:R-:W-:Y:S01]  /*1900*/  UMOV UR7, 0x40004040 ;  /* 0x4000404000077882 */ /* 0x000fe20000000000 */
[----:B------:R-:W-:Y:S01]  /*1910*/  UMOV UR5, 0x40004040 ;  /* 0x4000404000057882 */ /* 0x000fe20000000000 */
[----:B----4-:R-:W-:Y:S01]  /*1920*/  R2UR UR11, R6 ;  /* 0x00000000060b72ca */ /* 0x010fe200000e0000 */
[----:B------:R-:W-:Y:S01]  /*1930*/  IMAD.MOV.U32 R6, RZ, RZ, 0x50 ;  /* 0x00000050ff067424 */ /* 0x000fe200078e00ff */
[C---:B------:R-:W-:Y:S04]  /*1940*/  R2UR UR14, R5.reuse ;  /* 0x00000000050e72ca */ /* 0x040fe800000e0000 */
[----:B------:R-:W-:Y:S01]  /*1950*/  R2UR UR10, R6 ;  /* 0x00000000060a72ca */ /* 0x000fe200000e0000 */
[----:B------:R2:W-:Y:S01]  /*1960*/  UTCHMMA tmem[UR12], gdesc[UR6], tmem[UR13], tmem[UR56], idesc[UR57], UP0 ;  /* 0x00ff38060c0079ea */ /* 0x0005e2000800000d */
[----:B------:R-:W-:Y:S07]  /*1970*/  IMAD.MOV.U32 R6, RZ, RZ, 0x58 ;  /* 0x00000058ff067424 */ /* 0x000fee00078e00ff */
[----:B------:R3:W-:Y:S01]  /*1980*/  UTCHMMA tmem[UR11], gdesc[UR4], tmem[UR14], tmem[UR54], idesc[UR55], UPT ;  /* 0x00ff36040b0079ea */ /* 0x0007e2000b80000e */
[C---:B--2---:R-:W-:Y:S01]  /*1990*/  R2UR UR13, R5.reuse ;  /* 0x00000000050d72ca */ /* 0x044fe200000e0000 */
[----:B------:R-:W-:Y:S01]  /*19a0*/  UIADD3 UR6, UPT, UPT, UR8, 0x100, URZ ;  /* 0x0000010008067890 */ /* 0x000fe2000fffe0ff */
[----:B------:R-:W-:Y:S01]  /*19b0*/  R2UR UR12, R6 ;  /* 0x00000000060c72ca */ /* 0x000fe200000e0000 */
[----:B------:R-:W-:Y:S01]  /*19c0*/  IMAD.MOV.U32 R6, RZ, RZ, 0x60 ;  /* 0x00000060ff067424 */ /* 0x000fe200078e00ff */
[----:B---3--:R-:W-:Y:S04]  /*19d0*/  UIADD3 UR4, UPT, UPT, UR8, 0x180, URZ ;  /* 0x0000018008047890 */ /* 0x008fe8000fffe0ff */
[----:B------:R-:W-:Y:S01]  /*19e0*/  R2UR UR11, R6 ;  /* 0x00000000060b72ca */ /* 0x000fe200000e0000 */
[----:B------:R-:W-:Y:S04]  /*19f0*/  IMAD.MOV.U32 R6, RZ, RZ, 0x68 ;  /* 0x00000068ff067424 */ /* 0x000fe800078e00ff */
[----:B------:R2:W-:Y:S02]  /*1a00*/  UTCHMMA tmem[UR10], gdesc[UR6], tmem[UR13], tmem[UR52], idesc[UR53], UPT ;  /* 0x00ff34060a0079ea */ /* 0x0005e4000b80000d */
[----:B------:R3:W-:Y:S01]  /*1a10*/  UTCHMMA tmem[UR12], gdesc[UR4], tmem[UR14], tmem[UR50], idesc[UR51], UPT ;  /* 0x00ff32040c0079ea */ /* 0x0007e2000b80000e */
[----:B--2---:R-:W-:Y:S01]  /*1a20*/  R2UR UR10, R6 ;  /* 0x00000000060a72ca */ /* 0x004fe200000e0000 */
[----:B------:R-:W-:Y:S01]  /*1a30*/  UIADD3 UR6, UPT, UPT, UR8, 0x200, URZ ;  /* 0x0000020008067890 */ /* 0x000fe2000fffe0ff */
[----:B---3--:R-:W-:Y:S01]  /*1a40*/  R2UR UR12, R5 ;  /* 0x00000000050c72ca */ /* 0x008fe200000e0000 */
[----:B------:R-:W-:Y:S01]  /*1a50*/  UIADD3 UR4, UPT, UPT, UR8, 0x280, URZ ;  /* 0x0000028008047890 */ /* 0x000fe2000fffe0ff */
[----:B------:R-:W-:Y:S06]  /*1a60*/  IMAD.U32 R5, RZ, RZ, UR9 ;  /* 0x00000009ff057e24 */ /* 0x000fec000f8e00ff */
[----:B------:R2:W-:Y:S05]  /*1a70*/  UTCHMMA tmem[UR11], gdesc[UR6], tmem[UR13], tmem[UR48], idesc[UR49], UPT ;  /* 0x00ff30060b0079ea */ /* 0x0005ea000b80000d */
[----:B------:R2:W-:Y:S01]  /*1a80*/  UTCHMMA tmem[UR10], gdesc[UR4], tmem[UR12], tmem[UR46], idesc[UR47], UPT ;  /* 0x00ff2e040a0079ea */ /* 0x0005e2000b80000c */
[----:B------:R-:W3:Y:S02]  /*1a90*/  SYNCS.PHASECHK.TRANS64.TRYWAIT P0, [UR19+0xe0], R5 ;  /* 0x0000e005ff0075a7 */ /* 0x000ee40008001113 */
[----:B--23--:R-:W-:Y:S05]  /*1aa0*/  @!P0 BRA `(.L_x_18) ;  /* 0x0000007c00048947 */ /* 0x00cfea0003800000 */
.L_x_72:
[----:B------:R-:W-:Y:S01]  /*1ab0*/  UIADD3 UR6, UPT, UPT, UR8, 0x300, URZ ;  /* 0x0000030008067890 */ /* 0x000fe2000fffe0ff */
[----:B-1----:R-:W-:Y:S01]  /*1ac0*/  IMAD.MOV.U32 R5, RZ, RZ, 0x100 ;  /* 0x00000100ff057424 */ /* 0x002fe200078e00ff */
[----:B------:R-:W-:Y:S01]  /*1ad0*/  UIADD3 UR9, UPT, UPT, UR16, 0x1, URZ ;  /* 0x0000000110097890 */ /* 0x000fe2000fffe0ff */
[----:B------:R-:W-:Y:S01]  /*1ae0*/  IMAD.MOV.U32 R6, RZ, RZ, 0x70 ;  /* 0x00000070ff067424 */ /* 0x000fe200078e00ff */
[----:B------:R-:W-:Y:S02]  /*1af0*/  UIADD3 UR4, UPT, UPT, UR8, 0x380, URZ ;  /* 0x0000038008047890 */ /* 0x000fe4000fffe0ff */
[----:B------:R-:W-:Y:S01]  /*1b00*/  UISETP.NE.AND UP0, UPT, UR9, 0xc, UPT ;  /* 0x0000000c0900788c */ /* 0x000fe2000bf05270 */
[C---:B------:R-:W-:Y:S01]  /*1b10*/  R2UR UR13, R5.reuse ;  /* 0x00000000050d72ca */ /* 0x040fe200000e0000 */
[----:B------:R-:W-:Y:S01]  /*1b20*/  UMOV UR7, 0x40004040 ;  /* 0x4000404000077882 */ /* 0x000fe20000000000 */
[----:B------:R-:W-:Y:S01]  /*1b30*/  R2UR UR12, R6 ;  /* 0x00000000060c72ca */ /* 0x000fe200000e0000 */
[----:B------:R-:W-:Y:S01]  /*1b40*/  IMAD.MOV.U32 R6, RZ, RZ, 0x78 ;  /* 0x00000078ff067424 */ /* 0x000fe200078e00ff */
[----:B------:R-:W-:Y:S01]  /*1b50*/  USEL UR8, URZ, 0x1, UP0 ;  /* 0x00000001ff087887 */ /* 0x000fe20008000000 */
[----:B------:R-:W-:Y:S01]  /*1b60*/  R2UR UR11, R5 ;  /* 0x00000000050b72ca */ /* 0x000fe200000e0000 */
[----:B------:R-:W-:Y:S02]  /*1b70*/  USEL UR14, UR9, URZ, UP0 ;  /* 0x000000ff090e7287 */ /* 0x000fe40008000000 */
[----:B------:R-:W-:Y:S01]  /*1b80*/  R2UR UR10, R6 ;  /* 0x00000000060a72ca */ /* 0x000fe200000e0000 */
[----:B------:R-:W-:Y:S01]  /*1b90*/  ULOP3.LUT UR18, UR18, UR8, URZ, 0x3c, !UPT ;  /* 0x0000000812127292 */ /* 0x000fe2000f8e3cff */
[----:B------:R-:W-:Y:S05]  /*1ba0*/  UMOV UR5, 0x40004040 ;  /* 0x4000404000057882 */ /* 0x000fea0000000000 */
[----:B------:R1:W-:Y:S06]  /*1bb0*/  UTCHMMA tmem[UR12], gdesc[UR6], tmem[UR13], tmem[UR44], idesc[UR45], UPT ;  /* 0x00ff2c060c0079ea */ /* 0x0003ec000b80000d */
[----:B------:R2:W-:Y:S01]  /*1bc0*/  UTCHMMA tmem[UR10], gdesc[UR4], tmem[UR11], tmem[UR42], idesc[UR43], UPT ;  /* 0x00ff2a040a0079ea */ /* 0x0005e2000b80000b */
[----:B-1----:R-:W-:Y:S02]  /*1bd0*/  UIADD3 UR7, UPT, UPT, UR15, 0x70, URZ ;  /* 0x000000700f077890 */ /* 0x002fe4000fffe0ff */
[----:B------:R-:W-:Y:S02]  /*1be0*/  USHF.L.U32 UR6, UR18, 0x1f, URZ ;  /* 0x0000001f12067899 */ /* 0x000fe400080006ff */
[----:B------:R-:W-:Y:S04]  /*1bf0*/  ULEA UR15, UR14, UR19, 0x3 ;  /* 0x000000130e0f7291 */ /* 0x000fe8000f8e18ff */
[----:B------:R-:W-:Y:S01]  /*1c00*/  IMAD.U32 R5, RZ, RZ, UR6 ;  /* 0x00000006ff057e24 */ /* 0x000fe2000f8e00ff */
[----:B------:R2:W-:Y:S04]  /*1c10*/  UTCBAR [UR7], URZ ;  /* 0x000000ff070073e9 */ /* 0x0005e800080000ff */
[----:B------:R-:W1:Y:S02]  /*1c20*/  SYNCS.PHASECHK.TRANS64.TRYWAIT P0, [UR15+0x10], R5 ;  /* 0x00001005ff0075a7 */ /* 0x000e64000800110f */
[----:B-12---:R-:W-:Y:S05]  /*1c30*/  @!P0 BRA `(.L_x_19) ;  /* 0x0000007800c08947 */ /* 0x006fea0003800000 */
.L_x_74:
[----:B------:R-:W-:Y:S01]  /*1c40*/  ULEA UR4, UR14, UR19, 0xe ;  /* 0x000000130e047291 */ /* 0x000fe2000f8e70ff */
[----:B------:R-:W-:Y:S01]  /*1c50*/  R2UR UR13, R4 ;  /* 0x00000000040d72ca */ /* 0x000fe200000e0000 */
[----:B------:R-:W-:Y:S01]  /*1c60*/  UIADD3 UR20, UPT, UPT, UR20, 0x1, URZ ;  /* 0x0000000114147890 */ /* 0x000fe2000fffe0ff */
[----:B------:R-:W-:Y:S01]  /*1c70*/  R2UR UR17, R3 ;  /* 0x00000000031172ca */ /* 0x000fe200000e0000 */
[----:B------:R-:W-:Y:S01]  /*1c80*/  UIADD3 UR4, UPT, UPT, UR4, 0x8800, URZ ;  /* 0x0000880004047890 */ /* 0x000fe2000fffe0ff */
[----:B------:R-:W-:Y:S01]  /*1c90*/  R2UR UR16, R2 ;  /* 0x00000000021072ca */ /* 0x000fe200000e0000 */
[----:B------:R-:W-:Y:S01]  /*1ca0*/  ULOP3.LUT UR21, UR21, 0x1, URZ, 0x3c, !UPT ;  /* 0x0000000115157892 */ /* 0x000fe2000f8e3cff */
[----:B------:R-:W-:Y:S01]  /*1cb0*/  R2UR UR12, R0 ;  /* 0x00000000000c72ca */ /* 0x000fe200000e0000 */
[----:B------:R-:W-:Y:S01]  /*1cc0*/  USHF.R.U32.HI UR4, URZ, 0x4, UR4 ;  /* 0x00000004ff047899 */ /* 0x000fe20008011604 */
[----:B------:R-:W-:Y:S01]  /*1cd0*/  UMOV UR11, 0x40004040 ;  /* 0x40004040000b7882 */ /* 0x000fe20000000000 */
[----:B------:R-:W-:Y:S02]  /*1ce0*/  UMOV UR9, 0x40004040 ;  /* 0x4000404000097882 */ /* 0x000fe40000000000 */
[----:B------:R-:W-:Y:S01]  /*1cf0*/  ULOP3.LUT UR4, UR4, 0x3fc0, URZ, 0xc0, !UPT ;  /* 0x00003fc004047892 */ /* 0x000fe2000f8ec0ff */
[----:B------:R-:W-:Y:S01]  /*1d00*/  UMOV UR7, 0x40004040 ;  /* 0x4000404000077882 */ /* 0x000fe20000000000 */
[----:B------:R-:W-:Y:S02]  /*1d10*/  UMOV UR5, 0x40004040 ;  /* 0x4000404000057882 */ /* 0x000fe40000000000 */
[----:B------:R-:W-:Y:S04]  /*1d20*/  ULOP3.LUT UR10, UR4, 0x10000, URZ, 0xfc, !UPT ;  /* 0x00010000040a7892 */ /* 0x000fe8000f8efcff */
[----:B------:R-:W-:Y:S02]  /*1d30*/  UIADD3 UR8, UPT, UPT, UR10, 0x2, URZ ;  /* 0x000000020a087890 */ /* 0x000fe4000fffe0ff */
[----:B------:R-:W-:Y:S02]  /*1d40*/  UIADD3 UR6, UPT, UPT, UR10, 0x4, URZ ;  /* 0x000000040a067890 */ /* 0x000fe4000fffe0ff */
[----:B------:R-:W-:Y:S01]  /*1d50*/  UIADD3 UR4, UPT, UPT, UR10, 0x6, URZ ;  /* 0x000000060a047890 */ /* 0x000fe2000fffe0ff */
[----:B------:R2:W-:Y:S04]  /*1d60*/  UTCHMMA gdesc[UR30], gdesc[UR10], tmem[UR13], tmem[UR40], idesc[UR41], !UPT ;  /* 0x00ff280a1e0075ea */ /* 0x0005e8000f80000d */
[----:B------:R3:W-:Y:S02]  /*1d70*/  UTCHMMA gdesc[UR28], gdesc[UR8], tmem[UR17], tmem[UR38], idesc[UR39], UPT ;  /* 0x00ff26081c0075ea */ /* 0x0007e4000b800011 */
[----:B------:R4:W-:Y:S02]  /*1d80*/  UTCHMMA gdesc[UR26], gdesc[UR6], tmem[UR16], tmem[UR36], idesc[UR37], UPT ;  /* 0x00ff24061a0075ea */ /* 0x0009e4000b800010 */
[----:B------:R5:W-:Y:S01]  /*1d90*/  UTCHMMA gdesc[UR24], gdesc[UR4], tmem[UR12], tmem[UR34], idesc[UR35], UPT ;  /* 0x00ff2204180075ea */ /* 0x000be2000b80000c */
[----:B------:R5:W-:Y:S01]  /*1da0*/  UTCBAR [UR23], URZ ;  /* 0x000000ff170073e9 */ /* 0x000be200080000ff */
[----:B--2---:R-:W-:Y:S02]  /*1db0*/  UIADD3 UR10, UPT, UPT, UR15, 0x70, URZ ;  /* 0x000000700f0a7890 */ /* 0x004fe4000fffe0ff */
[----:B---3--:R-:W-:Y:S01]  /*1dc0*/  UIADD3 UR8, UPT, UPT, UR14, 0x1, URZ ;  /* 0x000000010e087890 */ /* 0x008fe2000fffe0ff */
[----:B----4-:R-:W-:Y:S03]  /*1dd0*/  UMOV UR6, 0x1 ;  /* 0x0000000100067882 */ /* 0x010fe60000000000 */
[----:B------:R-:W-:Y:S03]  /*1de0*/  UISETP.NE.AND UP0, UPT, UR8, 0xc, UPT ;  /* 0x0000000c0800788c */ /* 0x000fe6000bf05270 */
[----:B------:R5:W-:Y:S01]  /*1df0*/  UTCBAR [UR10], URZ ;  /* 0x000000ff0a0073e9 */ /* 0x000be200080000ff */
[----:B------:R-:W-:Y:S02]  /*1e00*/  USEL UR9, URZ, 0x1, UP0 ;  /* 0x00000001ff097887 */ /* 0x000fe40008000000 */
[----:B------:R-:W-:Y:S02]  /*1e10*/  USEL UR16, UR8, URZ, UP0 ;  /* 0x000000ff08107287 */ /* 0x000fe40008000000 */
[----:B------:R-:W-:Y:S02]  /*1e20*/  UISETP.NE.AND UP0, UPT, UR20, UR22, UPT ;  /* 0x000000161400728c */ /* 0x000fe4000bf05270 */
[----:B------:R-:W-:Y:S07]  /*1e30*/  ULOP3.LUT UR18, UR18, UR9, URZ, 0x3c, !UPT ;  /* 0x0000000912127292 */ /* 0x000fee000f8e3cff */
[----:B------:R-:W-:Y:S05]  /*1e40*/  BRA.U UP0, `(.L_x_20) ;  /* 0xfffffff900547547 */ /* 0x000fea000b83ffff */
.L_x_15:
[----:B-----5:R-:W-:Y:S01]  /*1e50*/  USHF.L.U32 UR4, UR18, 0x1f, URZ ;  /* 0x0000001f12047899 */ /* 0x020fe200080006ff */
[----:B------:R2:W-:Y:S01]  /*1e60*/  UTCBAR [UR61], URZ ;  /* 0x000000ff3d0073e9 */ /* 0x0005e200080000ff */
[----:B------:R-:W-:Y:S02]  /*1e70*/  ULEA UR10, UR16, UR19, 0x3 ;  /* 0x00000013100a7291 */ /* 0x000fe4000f8e18ff */
[----:B------:R-:W-:Y:S02]  /*1e80*/  UISETP.NE.U32.AND UP0, UPT, UR6, URZ, UPT ;  /* 0x000000ff0600728c */ /* 0x000fe4000bf05070 */
[----:B------:R-:W-:-:S05]  /*1e90*/  MOV R0, UR4 ;  /* 0x0000000400007c02 */ /* 0x000fca0008000f00 */
[----:B------:R-:W3:Y:S02]  /*1ea0*/  SYNCS.PHASECHK.TRANS64.TRYWAIT P0, [UR10+0x10], R0 ;  /* 0x00001000ff0075a7 */ /* 0x000ee4000800110a */
[----:B--23--:R-:W-:Y:S05]  /*1eb0*/  @!P0 BRA `(.L_x_21) ;  /* 0x0000007800408947 */ /* 0x00cfea0003800000 */
.L_x_76:
[----:B------:R-:W-:Y:S01]  /*1ec0*/  USHF.L.U32 UR9, UR21, 0x1f, URZ ;  /* 0x0000001f15097899 */ /* 0x000fe200080006ff */
[----:B------:R-:W-:Y:S01]  /*1ed0*/  HFMA2 R2, -RZ, RZ, 0, 3.814697265625e-06 ;  /* 0x00000040ff027431 */ /* 0x000fe200000001ff */
[----:B------:R-:W-:-:S04]  /*1ee0*/  ULEA UR8, UR16, UR19, 0xe ;  /* 0x0000001310087291 */ /* 0x000fc8000f8e70ff */
[----:B--2---:R-:W-:Y:S01]  /*1ef0*/  MOV R0, UR9 ;  /* 0x0000000900007c02 */ /* 0x004fe20008000f00 */
[----:B------:R-:W-:-:S03]  /*1f00*/  UIADD3 UR8, UPT, UPT, UR8, 0x8800, URZ ;  /* 0x0000880008087890 */ /* 0x000fc6000fffe0ff */
[----:B------:R2:W3:Y:S01]  /*1f10*/  SYNCS.PHASECHK.TRANS64.TRYWAIT P0, [UR19+0xd8], R0 ;  /* 0x0000d800ff0075a7 */ /* 0x0004e20008001113 */
[----:B------:R-:W-:-:S04]  /*1f20*/  USHF.R.U32.HI UR8, URZ, 0x4, UR8 ;  /* 0x00000004ff087899 */ /* 0x000fc80008011608 */
[----:B------:R-:W-:Y:S01]  /*1f30*/  ULOP3.LUT UR8, UR8, 0x3fc0, URZ, 0xc0, !UPT ;  /* 0x00003fc008087892 */ /* 0x000fe2000f8ec0ff */
[----:B--2---:R-:W-:Y:S01]  /*1f40*/  MOV R0, 0x100 ;  /* 0x0000010000007802 */ /* 0x004fe20000000f00 */
[----:B---3--:R-:W-:Y:S10]  /*1f50*/  @!P0 BRA `(.L_x_22) ;  /* 0x0000007800388947 */ /* 0x008ff40003800000 */
.L_x_78:
[----:B------:R-:W-:Y:S01]  /*1f60*/  R2UR UR13, R2 ;  /* 0x00000000020d72ca */ /* 0x000fe200000e0000 */
[----:B------:R-:W-:Y:S01]  /*1f70*/  IMAD.MOV.U32 R2, RZ, RZ, 0x48 ;  /* 0x00000048ff027424 */ /* 0x000fe200078e00ff */
[----:B------:R-:W-:Y:S01]  /*1f80*/  R2UR UR14, R0 ;  /* 0x00000000000e72ca */ /* 0x000fe200000e0000 */
[----:B------:R-:W-:Y:S01]  /*1f90*/  IMAD.MOV.U32 R0, RZ, RZ, 0x100 ;  /* 0x00000100ff007424 */ /* 0x000fe200078e00ff */
[----:B------:R-:W-:Y:S01]  /*1fa0*/  UIADD3 UR4, UPT, UPT, UR8, 0x80, URZ ;  /* 0x0000008008047890 */ /* 0x000fe2000fffe0ff */
[----:B-1----:R-:W-:Y:S01]  /*1fb0*/  MOV.SPILL R3, UR16 ;  /* 0x0000001000037c02 */ /* 0x002fe20009000f00 */
[----:B------:R-:W-:Y:S01]  /*1fc0*/  UMOV UR16, 0x0 ;  /* 0x0000000000107882 */ /* 0x000fe20000000000 */
[----:B------:R-:W-:Y:S01]  /*1fd0*/  R2UR UR12, R2 ;  /* 0x00000000020c72ca */ /* 0x000fe200000e0000 */
[----:B------:R-:W-:Y:S01]  /*1fe0*/  IMAD.MOV.U32 R2, RZ, RZ, 0x50 ;  /* 0x00000050ff027424 */ /* 0x000fe200078e00ff */
[----:B------:R-:W-:Y:S01]  /*1ff0*/  R2UR UR15, R0 ;  /* 0x00000000000f72ca */ /* 0x000fe200000e0000 */
[----:B------:R-:W-:Y:S01]  /*2000*/  UMOV UR17, 0x8110490 ;  /* 0x0811049000117882 */ /* 0x000fe20000000000 */
[----:B------:R-:W-:Y:S01]  /*2010*/  UMOV UR6, UR8 ;  /* 0x0000000800067c82 */ /* 0x000fe20008000000 */
[----:B------:R-:W-:Y:S01]  /*2020*/  UMOV UR7, 0x40004040 ;  /* 0x4000404000077882 */ /* 0x000fe20000000000 */
[----:B----4-:R-:W-:Y:S01]  /*2030*/  R2UR UR11, R2 ;  /* 0x00000000020b72ca */ /* 0x010fe200000e0000 */
[----:B------:R-:W-:Y:S01]  /*2040*/  IMAD.MOV.U32 R2, RZ, RZ, 0x58 ;  /* 0x00000058ff027424 */ /* 0x000fe200078e00ff */
[----:B------:R1:W-:Y:S01]  /*2050*/  UTCHMMA tmem[UR13], gdesc[UR6], tmem[UR14], tmem[UR16], idesc[UR17], UP0 ;  /* 0x00ff10060d0079ea */ /* 0x0003e2000800000e */
[----:B------:R-:W-:-:S06]  /*2060*/  UMOV UR5, 0x40004040 ;  /* 0x4000404000057882 */ /* 0x000fcc0000000000 */
[----:B------:R2:W-:Y:S01]  /*2070*/  UTCHMMA tmem[UR12], gdesc[UR4], tmem[UR15], tmem[UR76], idesc[UR77], UPT ;  /* 0x00ff4c040c0079ea */ /* 0x0005e2000b80000f */
[----:B-1----:R-:W-:Y:S01]  /*2080*/  R2UR UR14, R0 ;  /* 0x00000000000e72ca */ /* 0x002fe200000e0000 */
[----:B------:R-:W-:Y:S01]  /*2090*/  UIADD3 UR6, UPT, UPT, UR8, 0x100, URZ ;  /* 0x0000010008067890 */ /* 0x000fe2000fffe0ff */
[----:B------:R-:W-:Y:S01]  /*20a0*/  R2UR UR13, R2 ;  /* 0x00000000020d72ca */ /* 0x000fe200000e0000 */
[----:B------:R-:W-:Y:S01]  /*20b0*/  IMAD.MOV.U32 R2, RZ, RZ, 0x60 ;  /* 0x00000060ff027424 */ /* 0x000fe200078e00ff */
[----:B------:R-:W-:Y:S01]  /*20c0*/  R2UR.FILL UR16, R3 ;  /* 0x00000000031072ca */ /* 0x000fe200004e0000 */
[----:B--2---:R-:W-:-:S03]  /*20d0*/  UIADD3 UR4, UPT, UPT, UR8, 0x180, URZ ;  /* 0x0000018008047890 */ /* 0x004fc6000fffe0ff */
[----:B------:R-:W-:Y:S01]  /*20e0*/  R2UR UR12, R2 ;  /* 0x00000000020c72ca */ /* 0x000fe200000e0000 */
[----:B------:R-:W-:-:S04]  /*20f0*/  IMAD.MOV.U32 R2, RZ, RZ, 0x68 ;  /* 0x00000068ff027424 */ /* 0x000fc800078e00ff */
[----:B------:R1:W-:Y:S02]  /*2100*/  UTCHMMA tmem[UR11], gdesc[UR6], tmem[UR14], tmem[UR74], idesc[UR75], UPT ;  /* 0x00ff4a060b0079ea */ /* 0x0003e4000b80000e */
[----:B------:R2:W-:Y:S01]  /*2110*/  UTCHMMA tmem[UR13], gdesc[UR4], tmem[UR15], tmem[UR72], idesc[UR73], UPT ;  /* 0x00ff48040d0079ea */ /* 0x0005e2000b80000f */
[----:B-1----:R-:W-:Y:S01]  /*2120*/  R2UR UR11, R2 ;  /* 0x00000000020b72ca */ /* 0x002fe200000e0000 */
[----:B------:R-:W-:Y:S01]  /*2130*/  UIADD3 UR6, UPT, UPT, UR8, 0x200, URZ ;  /* 0x0000020008067890 */ /* 0x000fe2000fffe0ff */
[----:B--2---:R-:W-:Y:S01]  /*2140*/  R2UR UR13, R0 ;  /* 0x00000000000d72ca */ /* 0x004fe200000e0000 */
[----:B------:R-:W-:Y:S01]  /*2150*/  UIADD3 UR4, UPT, UPT, UR8, 0x280, URZ ;  /* 0x0000028008047890 */ /* 0x000fe2000fffe0ff */
[----:B------:R-:W-:-:S06]  /*2160*/  IMAD.U32 R0, RZ, RZ, UR9 ;  /* 0x00000009ff007e24 */ /* 0x000fcc000f8e00ff */
[----:B------:R1:W-:Y:S05]  /*2170*/  UTCHMMA tmem[UR12], gdesc[UR6], tmem[UR14], tmem[UR70], idesc[UR71], UPT ;  /* 0x00ff46060c0079ea */ /* 0x0003ea000b80000e */
[----:B------:R1:W-:Y:S01]  /*2180*/  UTCHMMA tmem[UR11], gdesc[UR4], tmem[UR13], tmem[UR68], idesc[UR69], UPT ;  /* 0x00ff44040b0079ea */ /* 0x0003e2000b80000d */
[----:B------:R-:W2:Y:S02]  /*2190*/  SYNCS.PHASECHK.TRANS64.TRYWAIT P0, [UR19+0xe0], R0 ;  /* 0x0000e000ff0075a7 */ /* 0x000ea40008001113 */
[----:B-12---:R-:W-:Y:S05]  /*21a0*/  @!P0 BRA `(.L_x_23) ;  /* 0x0000007400c48947 */ /* 0x006fea0003800000 */
.L_x_80:
[----:B------:R-:W-:Y:S01]  /*21b0*/  UIADD3 UR6, UPT, UPT, UR8, 0x300, URZ ;  /* 0x0000030008067890 */ /* 0x000fe2000fffe0ff */
[----:B------:R-:W-:Y:S01]  /*21c0*/  IMAD.MOV.U32 R2, RZ, RZ, 0x70 ;  /* 0x00000070ff027424 */ /* 0x000fe200078e00ff */
[----:B------:R-:W-:Y:S01]  /*21d0*/  UIADD3 UR4, UPT, UPT, UR8, 0x380, URZ ;  /* 0x0000038008047890 */ /* 0x000fe2000fffe0ff */
[----:B-1----:R-:W-:Y:S01]  /*21e0*/  IMAD.MOV.U32 R0, RZ, RZ, 0x100 ;  /* 0x00000100ff007424 */ /* 0x002fe200078e00ff */
[----:B------:R-:W1:Y:S02]  /*21f0*/  LDCU UR8, c[0x0][0x624] ;  /* 0x0000c480ff0877ac */ /* 0x000e640008000800 */
[----:B------:R-:W-:Y:S01]  /*2200*/  R2UR UR12, R2 ;  /* 0x00000000020c72ca */ /* 0x000fe200000e0000 */
[----:B------:R-:W-:Y:S01]  /*2210*/  IMAD.MOV.U32 R2, RZ, RZ, 0x78 ;  /* 0x00000078ff027424 */ /* 0x000fe200078e00ff */
[C---:B------:R-:W-:Y:S01]  /*2220*/  R2UR UR13, R0.reuse ;  /* 0x00000000000d72ca */ /* 0x040fe200000e0000 */
[----:B------:R-:W-:Y:S01]  /*2230*/  UIADD3 UR33, UPT, UPT, UR33, UR59, URZ ;  /* 0x0000003b21217290 */ /* 0x000fe2000fffe0ff */
[----:B------:R-:W-:Y:S01]  /*2240*/  R2UR UR11, R0 ;  /* 0x00000000000b72ca */ /* 0x000fe200000e0000 */
[----:B------:R-:W-:Y:S01]  /*2250*/  UMOV UR7, 0x40004040 ;  /* 0x4000404000077882 */ /* 0x000fe20000000000 */
[----:B------:R-:W-:Y:S01]  /*2260*/  R2UR UR9, R2 ;  /* 0x00000000020972ca */ /* 0x000fe200000e0000 */
[----:B------:R-:W-:Y:S01]  /*2270*/  UMOV UR5, 0x40004040 ;  /* 0x4000404000057882 */ /* 0x000fe20000000000 */
[----:B------:R-:W-:-:S02]  /*2280*/  ULOP3.LUT UR32, UR32, 0x1, URZ, 0x3c, !UPT ;  /* 0x0000000120207892 */ /* 0x000fc4000f8e3cff */
[----:B------:R-:W-:-:S05]  /*2290*/  ULOP3.LUT UR21, UR21, 0x1, URZ, 0x3c, !UPT ;  /* 0x0000000115157892 */ /* 0x000fca000f8e3cff */
[----:B------:R2:W-:Y:S01]  /*22a0*/  UTCHMMA tmem[UR12], gdesc[UR6], tmem[UR13], tmem[UR66], idesc[UR67], UPT ;  /* 0x00ff42060c0079ea */ /* 0x0005e2000b80000d */
[----:B-1----:R-:W-:Y:S02]  /*22b0*/  UISETP.GE.AND UP0, UPT, UR33, UR8, UPT ;  /* 0x000000082100728c */ /* 0x002fe4000bf06270 */
[----:B------:R-:W-:Y:S01]  /*22c0*/  UIADD3 UR8, UPT, UPT, UR10, 0x70, URZ ;  /* 0x000000700a087890 */ /* 0x000fe2000fffe0ff */
[----:B------:R1:W-:Y:S01]  /*22d0*/  UTCHMMA tmem[UR9], gdesc[UR4], tmem[UR11], tmem[UR64], idesc[UR65], UPT ;  /* 0x00ff4004090079ea */ /* 0x0003e2000b80000b */
[----:B------:R1:W-:Y:S07]  /*22e0*/  UTCBAR [UR60], URZ ;  /* 0x000000ff3c0073e9 */ /* 0x0003ee00080000ff */
[----:B------:R1:W-:Y:S01]  /*22f0*/  UTCBAR [UR8], URZ ;  /* 0x000000ff080073e9 */ /* 0x0003e200080000ff */
[----:B--2---:R-:W-:-:S04]  /*2300*/  UIADD3 UR6, UPT, UPT, UR16, 0x1, URZ ;  /* 0x0000000110067890 */ /* 0x004fc8000fffe0ff */
[----:B------:R-:W-:-:S04]  /*2310*/  UISETP.NE.AND UP1, UPT, UR6, 0xc, UPT ;  /* 0x0000000c0600788c */ /* 0x000fc8000bf25270 */
[----:B------:R-:W-:Y:S02]  /*2320*/  USEL UR7, URZ, 0x1, UP1 ;  /* 0x00000001ff077887 */ /* 0x000fe40008800000 */
[----:B------:R-:W-:Y:S02]  /*2330*/  USEL UR10, UR6, URZ, UP1 ;  /* 0x000000ff060a7287 */ /* 0x000fe40008800000 */
[----:B------:R-:W-:Y:S01]  /*2340*/  ULOP3.LUT UR12, UR18, UR7, URZ, 0x3c, !UPT ;  /* 0x00000007120c7292 */ /* 0x000fe2000f8e3cff */
[----:B------:R-:W-:Y:S11]  /*2350*/  BRA.U !UP0, `(.L_x_24) ;  /* 0xfffffff108507547 */ /* 0x000ff6000b83ffff */
.L_x_12:
[----:B-1----:R-:W1:Y:S01]  /*2360*/  S2UR UR8, SR_CgaCtaId ;  /* 0x00000000000879c3 */ /* 0x002e620000008800 */
[----:B------:R-:W-:Y:S01]  /*2370*/  ELECT P0, URZ, PT ;  /* 0x0000000000ff782f */ /* 0x000fe20003800000 */
[----:B------:R-:W-:Y:S01]  /*2380*/  IMAD.MOV.U32 R0, RZ, RZ, 0x1 ;  /* 0x00000001ff007424 */ /* 0x000fe200078e00ff */
[----:B------:R-:W-:Y:S01]  /*2390*/  UMOV UR4, 0x40 ;  /* 0x0000004000047882 */ /* 0x000fe20000000000 */
[----:B------:R-:W-:Y:S01]  /*23a0*/  R2UR UR5, R8 ;  /* 0x00000000080572ca */ /* 0x000fe200000e0000 */
[----:B------:R-:W-:Y:S01]  /*23b0*/  UMOV UR6, 0xffff ;  /* 0x0000ffff00067882 */ /* 0x000fe20000000000 */
[----:B------:R-:W-:Y:S02]  /*23c0*/  UMOV UR9, 0x1 ;  /* 0x0000000100097882 */ /* 0x000fe40000000000 */
[----:B------:R-:W-:Y:S01]  /*23d0*/  UVIRTCOUNT.DEALLOC.SMPOOL 0x80 ;  /* 0x000000800000784c */ /* 0x000fe20000000000 */
[----:B-1----:R-:W-:-:S09]  /*23e0*/  ULEA UR4, UR8, UR4, 0x18 ;  /* 0x0000000408047291 */ /* 0x002fd2000f8ec0ff */
[----:B------:R-:W-:Y:S01]  /*23f0*/  @P0 STS.U8 [UR4], R0 ;  /* 0x00000000ff000988 */ /* 0x000fe20008000004 */
[----:B------:R-:W-:Y:S06]  /*2400*/  BAR.SYNC.DEFER_BLOCKING 0x2, 0x120 ;  /* 0x0084800000007b1d */ /* 0x000fec0000010000 */
[----:B------:R-:W-:Y:S01]  /*2410*/  NOP ;  /* 0x0000000000007918 */ /* 0x000fe20000000000 */
[----:B------:R-:W-:Y:S02]  /*2420*/  UMOV UR4, 0x50 ;  /* 0x0000005000047882 */ /* 0x000fe40000000000 */
[----:B------:R-:W-:-:S02]  /*2430*/  ULEA UR8, UR8, UR4, 0x18 ;  /* 0x0000000408087291 */ /* 0x000fc4000f8ec0ff */
[----:B------:R-:W-:-:S04]  /*2440*/  ULOP3.LUT UR4, UR5, 0xffff, URZ, 0xc0, !UPT ;  /* 0x0000ffff05047892 */ /* 0x000fc8000f8ec0ff */
[----:B------:R-:W-:-:S03]  /*2450*/  USHF.R.U32.HI UR4, URZ, 0x5, UR4 ;  /* 0x00000005ff047899 */ /* 0x000fc60008011604 */
[----:B------:R-:W1:Y:S01]  /*2460*/  LDS R0, [UR8] ;  /* 0x00000008ff007984 */ /* 0x000e620008000800 */
[----:B------:R-:W-:Y:S02]  /*2470*/  UIADD3 UR5, UPT, UPT, UR4, 0x10, URZ ;  /* 0x0000001004057890 */ /* 0x000fe4000fffe0ff */
[----:B------:R-:W-:Y:S02]  /*2480*/  USHF.L.U32 UR6, UR6, UR4, URZ ;  /* 0x0000000406067299 */ /* 0x000fe400080006ff */
[----:B------:R-:W-:-:S04]  /*2490*/  USHF.L.U32 UR4, UR9, UR5, URZ ;  /* 0x0000000509047299 */ /* 0x000fc800080006ff */
[----:B------:R-:W-:-:S04]  /*24a0*/  ULOP3.LUT UR4, UR4, UR6, URZ, 0xfc, !UPT ;  /* 0x0000000604047292 */ /* 0x000fc8000f8efcff */
[----:B------:R-:W-:Y:S01]  /*24b0*/  ULOP3.LUT UR6, UR4, 0xffff, URZ, 0xc0, !UPT ;  /* 0x0000ffff04067892 */ /* 0x000fe2000f8ec0ff */
[----:B-1----:R-:W-:-:S13]  /*24c0*/  R2UR UR7, R0 ;  /* 0x00000000000772ca */ /* 0x002fda00000e0000 */
[----:B------:R-:W-:-:S04]  /*24d0*/  ULOP3.LUT UR5, UR4, 0xffff, UR7, 0x80, !UPT ;  /* 0x0000ffff04057892 */ /* 0x000fc8000f8e8007 */
[----:B------:R-:W-:-:S09]  /*24e0*/  UISETP.NE.AND UP0, UPT, UR5, UR6, UPT ;  /* 0x000000060500728c */ /* 0x000fd2000bf05270 */
[----:B------:R-:W-:Y:S05]  /*24f0*/  BRA.U UP0, `(.L_x_25) ;  /* 0x00000001004c7547 */ /* 0x000fea000b800000 */
[----:B------:R-:W-:Y:S02]  /*2500*/  USHF.R.U32.HI UR5, URZ, 0x10, UR4 ;  /* 0x00000010ff057899 */ /* 0x000fe40008011604 */
[----:B------:R-:W-:-:S04]  /*2510*/  USHF.R.U32.HI UR6, URZ, 0x10, UR7 ;  /* 0x00000010ff067899 */ /* 0x000fc80008011607 */
[----:B------:R-:W-:-:S04]  /*2520*/  ULOP3.LUT UR6, UR6, UR5, URZ, 0xc0, !UPT ;  /* 0x0000000506067292 */ /* 0x000fc8000f8ec0ff */
[----:B------:R-:W-:-:S09]  /*2530*/  UISETP.NE.AND UP0, UPT, UR6, UR5, UPT ;  /* 0x000000050600728c */ /* 0x000fd2000bf05270 */
[----:B------:R-:W-:Y:S05]  /*2540*/  BRA.U UP0, `(.L_x_26) ;  /* 0x00000001002c7547 */ /* 0x000fea000b800000 */
[----:B------:R-:W1:Y:S01]  /*2550*/  S2R R2, SR_LANEID ;  /* 0x0000000000027919 */ /* 0x000e620000000000 */
[----:B------:R-:W-:-:S03]  /*2560*/  ULOP3.LUT UR5, URZ, UR4, URZ, 0x33, !UPT ;  /* 0x00000004ff057292 */ /* 0x000fc6000f8e33ff */
[----:B------:R-:W-:Y:S02]  /*2570*/  VOTEU.ANY UR4, UPT, PT ;  /* 0x0000000000047886 */ /* 0x000fe400038e0100 */
[----:B------:R-:W-:Y:S01]  /*2580*/  UFLO.U32 UR4, UR4 ;  /* 0x00000004000472bd */ /* 0x000fe200080e0000 */
[----:B------:R-:W-:-:S04]  /*2590*/  IMAD.U32 R0, RZ, RZ, UR5 ;  /* 0x00000005ff007e24 */ /* 0x000fc8000f8e00ff */
[----:B------:R-:W2:Y:S02]  /*25a0*/  REDUX UR6, R0 ;  /* 0x00000000000673c4 */ /* 0x000ea40000000000 */
[----:B------:R3:W-:Y:S01]  /*25b0*/  UTCATOMSWS.AND URZ, UR5 ;  /* 0x0000000500ff79e3 */ /* 0x0007e20008000000 */
[----:B-1----:R-:W-:Y:S02]  /*25c0*/  ISETP.EQ.U32.AND P0, PT, R2, UR4, PT ;  /* 0x0000000402007c0c */ /* 0x002fe4000bf02070 */
[----:B--2---:R-:W-:-:S11]  /*25d0*/  MOV R0, UR6 ;  /* 0x0000000600007c02 */ /* 0x004fd60008000f00 */
[----:B------:R3:W-:Y:S01]  /*25e0*/  @P0 ATOMS.AND RZ, [UR8], R0 ;  /* 0x00000000ffff098c */ /* 0x0007e2000a800008 */
[----:B------:R-:W-:Y:S05]  /*25f0*/  BRA `(.L_x_27) ;  /* 0x0000000000147947 */ /* 0x000fea0003800000 */
.L_x_26:
[----:B------:R-:W-:Y:S02]  /*2600*/  MOV R2, 0x2620 ;  /* 0x0000262000027802 */ /* 0x000fe40000000f00 */
[----:B------:R-:W-:Y:S05]  /*2610*/  CALL.REL.NOINC `($__internal_0_$__cuda_sm10x_tcgen05_guardrail_trap_col_being_dealloced_not_returned_by_alloc) ;  /* 0x0000007800c47944 */ /* 0x000fea0003c00000 */
[----:B------:R-:W-:Y:S05]  /*2620*/  BRA `(.L_x_27) ;  /* 0x0000000000087947 */ /* 0x000fea0003800000 */
.L_x_25:
[----:B------:R-:W-:Y:S02]  /*2630*/  MOV R2, 0x2650 ;  /* 0x0000265000027802 */ /* 0x000fe40000000f00 */
[----:B------:R-:W-:Y:S05]  /*2640*/  CALL.REL.NOINC `($__internal_2_$__cuda_sm10x_tcgen05_guardrail_trap_unallocated_columns_being_dealloced) ;  /* 0x0000007800d07944 */ /* 0x000fea0003c00000 */
.L_x_27:
[----:B------:R-:W-:Y:S01]  /*2650*/  NOP ;  /* 0x0000000000007918 */ /* 0x000fe20000000000 */
[----:B------:R-:W-:Y:S05]  /*2660*/  BRA `(.L_x_5) ;  /* 0x00000010001c7947 */ /* 0x000fea0003800000 */
.L_x_4:
[----:B------:R-:W-:-:S09]  /*2670*/  UISETP.NE.AND UP0, UPT, UR63, 0xe, UPT ;  /* 0x0000000e3f00788c */ /* 0x000fd2000bf05270 */
[----:B------:R-:W-:Y:S05]  /*2680*/  BRA.U !UP0, `(.L_x_28) ;  /* 0x0000000108147547 */ /* 0x000fea000b800000 */
[----:B------:R-:W-:-:S09]  /*2690*/  UISETP.NE.AND UP0, UPT, UR63, 0xf, UPT ;  /* 0x0000000f3f00788c */ /* 0x000fd2000bf05270 */
[----:B------:R-:W-:Y:S05]  /*26a0*/  BRA.U UP0, `(.L_x_5) ;  /* 0x00000011000c7547 */ /* 0x000fea000b800000 */
[----:B------:R-:W-:-:S08]  /*26b0*/  NOP ;  /* 0x0000000000007918 */ /* 0x000fd00000000000 */
[----:B------:R-:W1:-:S00]  /*26c0*/  USETMAXREG.DEALLOC.CTAPOOL 0x30 ;  /* 0x00000030000079c8 */ /* 0x000e4000080e0500 */
[----:B-1----:R-:W-:Y:S05]  /*26d0*/  BRA `(.L_x_3) ;  /* 0x00000058008c7947 */ /* 0x002fea0003800000 */
.L_x_28:
[----:B------:R-:W-:-:S08]  /*26e0*/  NOP ;  /* 0x0000000000007918 */ /* 0x000fd00000000000 */
[----:B------:R-:W1:-:S00]  /*26f0*/  USETMAXREG.DEALLOC.CTAPOOL 0x30 ;  /* 0x00000030000079c8 */ /* 0x000e4000080e0500 */
[----:B------:R-:W2:Y:S01]  /*2700*/  LDCU UR4, c[0x0][0x610] ;  /* 0x0000c200ff0477ac */ /* 0x000ea20008000800 */
[----:B------:R-:W3:Y:S01]  /*2710*/  LDCU.U8 UR8, c[0x0][0x614] ;  /* 0x0000c280ff0877ac */ /* 0x000ee20008000000 */
[----:B------:R-:W4:Y:S01]  /*2720*/  LDCU.U8 UR6, c[0x0][0x615] ;  /* 0x0000c2a0ff0677ac */ /* 0x000f220008000000 */
[----:B------:R-:W5:Y:S01]  /*2730*/  LDCU UR9, c[0x0][0x38c] ;  /* 0x00007180ff0977ac */ /* 0x000f620008000800 */
[----:B------:R-:W1:Y:S01]  /*2740*/  LDCU UR7, c[0x0][0x61c] ;  /* 0x0000c380ff0777ac */ /* 0x000e620008000800 */
[----:B--2---:R-:W-:Y:S01]  /*2750*/  UIMAD.WIDE.U32 UR4, UR58, UR4, URZ ;  /* 0x000000043a0472a5 */ /* 0x004fe2000f8e00ff */
[----:B------:R-:W2:Y:S03]  /*2760*/  LDCU UR10, c[0x0][0x624] ;  /* 0x0000c480ff0a77ac */ /* 0x000ea60008000800 */
[----:B------:R-:W-:Y:S01]  /*2770*/  UIADD3 UR4, UPT, UPT, UR58, -UR5, URZ ;  /* 0x800000053a047290 */ /* 0x000fe2000fffe0ff */
[----:B------:R-:W2:Y:S03]  /*2780*/  LDCU.U8 UR11, c[0x0][0x620] ;  /* 0x0000c400ff0b77ac */ /* 0x000ea60008000000 */
[----:B---3--:R-:W-:-:S02]  /*2790*/  USHF.R.U32.HI UR4, URZ, UR8, UR4 ;  /* 0x00000008ff047299 */ /* 0x008fc40008011604 */
[----:B-----5:R-:W-:Y:S02]  /*27a0*/  UIADD3 UR8, UPT, UPT, UR9, -0x1, URZ ;  /* 0xffffffff09087890 */ /* 0x020fe4000fffe0ff */
[----:B------:R-:W-:Y:S02]  /*27b0*/  UIADD3 UR4, UPT, UPT, UR5, UR4, URZ ;  /* 0x0000000405047290 */ /* 0x000fe4000fffe0ff */
[----:B------:R-:W-:Y:S02]  /*27c0*/  UISETP.GT.AND UP1, UPT, UR9, URZ, UPT ;  /* 0x000000ff0900728c */ /* 0x000fe4000bf24270 */
[----:B----4-:R-:W-:Y:S02]  /*27d0*/  USHF.R.U32.HI UR36, URZ, UR6, UR4 ;  /* 0x00000006ff247299 */ /* 0x010fe40008011604 */
[----:B------:R-:W-:Y:S02]  /*27e0*/  UIADD3 UR6, UPT, UPT, -UR9, URZ, URZ ;  /* 0x000000ff09067290 */ /* 0x000fe4000fffe1ff */
[----:B-1----:R-:W-:-:S02]  /*27f0*/  UIMAD.WIDE.U32 UR4, UR36, UR7, URZ ;  /* 0x00000007240472a5 */ /* 0x002fc4000f8e00ff */
[----:B------:R-:W-:Y:S02]  /*2800*/  USHF.R.S32.HI UR6, URZ, 0x1f, UR6 ;  /* 0x0000001fff067899 */ /* 0x000fe40008011406 */
[----:B------:R-:W-:Y:S02]  /*2810*/  USHF.R.S32.HI UR7, URZ, 0x1f, UR8 ;  /* 0x0000001fff077899 */ /* 0x000fe40008011408 */
[----:B------:R-:W-:Y:S02]  /*2820*/  ULEA.HI UR6, UR6, -UR9, URZ, 0x7 ;  /* 0x8000000906067291 */ /* 0x000fe4000f8f38ff */
[----:B--2---:R-:W-:Y:S02]  /*2830*/  UISETP.GE.AND UP0, UPT, UR58, UR10, UPT ;  /* 0x0000000a3a00728c */ /* 0x004fe4000bf06270 */
[----:B------:R-:W-:Y:S02]  /*2840*/  UIADD3 UR4, UPT, UPT, UR36, -UR5, URZ ;  /* 0x8000000524047290 */ /* 0x000fe4000fffe0ff */
[----:B------:R-:W-:-:S02]  /*2850*/  ULEA.HI UR7, UR7, UR8, URZ, 0x7 ;  /* 0x0000000807077291 */ /* 0x000fc4000f8f38ff */
[----:B------:R-:W-:Y:S02]  /*2860*/  USHF.R.S32.HI UR6, URZ, 0x7, UR6 ;  /* 0x00000007ff067899 */ /* 0x000fe40008011406 */
[----:B------:R-:W-:Y:S02]  /*2870*/  USHF.R.U32.HI UR4, URZ, UR11, UR4 ;  /* 0x0000000bff047299 */ /* 0x000fe40008011604 */
[----:B------:R-:W-:Y:S02]  /*2880*/  ULEA.HI.SX32 UR40, UR7, 0x1, 0x19 ;  /* 0x0000000107287891 */ /* 0x000fe4000f8fcaff */
[----:B------:R-:W-:Y:S02]  /*2890*/  UIADD3 UR6, UPT, UPT, -UR6, URZ, URZ ;  /* 0x000000ff06067290 */ /* 0x000fe4000fffe1ff */
[----:B------:R-:W-:Y:S01]  /*28a0*/  UIADD3 UR5, UPT, UPT, UR5, UR4, URZ ;  /* 0x0000000405057290 */ /* 0x000fe2000fffe0ff */
[----:B------:R-:W-:Y:S02]  /*28b0*/  UMOV UR31, 0x1 ;  /* 0x00000001001f7882 */ /* 0x000fe40000000000 */
[----:B------:R-:W-:Y:S01]  /*28c0*/  UMOV UR4, URZ ;  /* 0x000000ff00047c82 */ /* 0x000fe20008000000 */
[----:B------:R-:W-:Y:S01]  /*28d0*/  UMOV UR10, 0x1 ;  /* 0x00000001000a7882 */ /* 0x000fe20000000000 */
[----:B------:R-:W-:Y:S01]  /*28e0*/  @!UP1 UMOV UR40, UR6 ;  /* 0x0000000600289c82 */ /* 0x000fe20008000000 */
[----:B------:R-:W-:Y:S06]  /*28f0*/  BRA.U UP0, `(.L_x_29) ;  /* 0x0000000900807547 */ /* 0x000fec000b800000 */
[----:B------:R-:W1:Y:S01]  /*2900*/  LDCU.U8 UR4, c[0x0][0x621] ;  /* 0x0000c420ff0477ac */ /* 0x000e620008000000 */
[----:B------:R-:W2:Y:S01]  /*2910*/  S2UR UR7, SR_CgaCtaId ;  /* 0x00000000000779c3 */ /* 0x000ea20000008800 */
[----:B------:R-:W3:Y:S01]  /*2920*/  LDCU UR8, c[0x0][0x618] ;  /* 0x0000c300ff0877ac */ /* 0x000ee20008000800 */
[----:B------:R-:W4:Y:S01]  /*2930*/  LDCU UR6, c[0x0][0x60c] ;  /* 0x0000c180ff0677ac */ /* 0x000f220008000800 */
[----:B------:R-:W-:Y:S02]  /*2940*/  UIADD3 UR22, UPT, UPT, UR40, -0x1, URZ ;  /* 0xffffffff28167890 */ /* 0x000fe4000fffe0ff */
[----:B------:R-:W-:Y:S01]  /*2950*/  UIADD3 UR11, UPT, UPT, -UR36, URZ, URZ ;  /* 0x000000ff240b7290 */ /* 0x000fe2000fffe1ff */
[----:B------:R-:W-:Y:S01]  /*2960*/  UMOV UR9, 0x400 ;  /* 0x0000040000097882 */ /* 0x000fe20000000000 */
[----:B------:R-:W5:Y:S01]  /*2970*/  LDCU UR41, c[0x0][0x370] ;  /* 0x00006e00ff2977ac */ /* 0x000f620008000800 */
[----:B-1----:R-:W-:Y:S02]  /*2980*/  USHF.R.U32.HI UR37, URZ, UR4, UR5 ;  /* 0x00000004ff257299 */ /* 0x002fe40008011605 */
[----:B------:R-:W-:-:S02]  /*2990*/  UIADD3 UR23, UPT, UPT, UR40, 0x1fffffe, URZ ;  /* 0x01fffffe28177890 */ /* 0x000fc4000fffe0ff */
[----:B------:R-:W-:Y:S01]  /*29a0*/  UIADD3 UR4, UPT, UPT, -UR37, URZ, URZ ;  /* 0x000000ff25047290 */ /* 0x000fe2000fffe1ff */
[----:B------:R-:W1:Y:S03]  /*29b0*/  LDCU.64 UR38, c[0x0][0x348] ;  /* 0x00006900ff2677ac */ /* 0x000e660008000a00 */
[----:B---3--:R-:W-:Y:S02]  /*29c0*/  UIMAD UR36, UR8, UR4, UR36 ;  /* 0x00000004082472a4 */ /* 0x008fe4000f8e0224 */
[----:B----4-:R-:W-:Y:S02]  /*29d0*/  UIMAD UR11, UR6, UR11, UR58 ;  /* 0x0000000b060b72a4 */ /* 0x010fe4000f8e023a */
[----:B------:R-:W-:Y:S02]  /*29e0*/  USHF.L.U32 UR35, UR22, 0x7, URZ ;  /* 0x0000000716237899 */ /* 0x000fe400080006ff */
[----:B--2---:R-:W-:Y:S01]  /*29f0*/  ULEA UR9, UR7, UR9, 0x18 ;  /* 0x0000000907097291 */ /* 0x004fe2000f8ec0ff */
[----:B------:R-:W-:Y:S01]  /*2a00*/  UMOV UR4, URZ ;  /* 0x000000ff00047c82 */ /* 0x000fe20008000000 */
[----:B------:R-:W-:Y:S01]  /*2a10*/  UMOV UR10, 0x1 ;  /* 0x00000001000a7882 */ /* 0x000fe20000000000 */
[----:B------:R-:W-:Y:S01]  /*2a20*/  UMOV UR30, UR58 ;  /* 0x0000003a001e7c82 */ /* 0x000fe20008000000 */
[----:B-----5:R-:W-:-:S08]  /*2a30*/  UMOV UR31, 0x1 ;  /* 0x00000001001f7882 */ /* 0x020fd00000000000 */
.L_x_37:
[----:B------:R-:W-:Y:S02]  /*2a40*/  USHF.L.U32 UR6, UR10, 0x1f, URZ ;  /* 0x0000001f0a067899 */ /* 0x000fe400080006ff */
[----:B------:R-:W-:-:S04]  /*2a50*/  ULEA UR5, UR4, UR9, 0x3 ;  /* 0x0000000904057291 */ /* 0x000fc8000f8e18ff */
[----:B------:R-:W-:-:S05]  /*2a60*/  MOV R0, UR6 ;  /* 0x0000000600007c02 */ /* 0x000fca0008000f00 */
[----:B------:R-:W2:Y:S02]  /*2a70*/  SYNCS.PHASECHK.TRANS64.TRYWAIT P0, [UR5+0x70], R0 ;  /* 0x00007000ff0075a7 */ /* 0x000ea40008001105 */
[----:B--2---:R-:W-:Y:S05]  /*2a80*/  @!P0 BRA `(.L_x_30) ;  /* 0x0000006c00ac8947 */ /* 0x004fea0003800000 */
.L_x_82:
[----:B------:R-:W-:Y:S01]  /*2a90*/  ELECT P0, URZ, PT ;  /* 0x0000000000ff782f */ /* 0x000fe20003800000 */
[----:B------:R-:W-:Y:S02]  /*2aa0*/  ULEA UR32, UR4, UR9, 0xe ;  /* 0x0000000904207291 */ /* 0x000fe4000f8e70ff */
[----:B-1----:R-:W-:Y:S02]  /*2ab0*/  UIADD3 UR6, UP0, UPT, UR38, 0x100, URZ ;  /* 0x0000010026067890 */ /* 0x002fe4000ff1e0ff */
[----:B------:R-:W-:Y:S02]  /*2ac0*/  USHF.L.U32 UR8, UR31, 0x1f, URZ ;  /* 0x0000001f1f087899 */ /* 0x000fe400080006ff */
[----:B------:R-:W-:Y:S02]  /*2ad0*/  UIADD3 UR32, UPT, UPT, UR32, 0x8800, URZ ;  /* 0x0000880020207890 */ /* 0x000fe4000fffe0ff */
[----:B------:R-:W-:Y:S02]  /*2ae0*/  UIADD3 UR33, UPT, UPT, UR5, 0x10, URZ ;  /* 0x0000001005217890 */ /* 0x000fe4000fffe0ff */
[----:B------:R-:W-:-:S02]  /*2af0*/  UIADD3.X UR7, UPT, UPT, URZ, UR39, URZ, UP0, !UPT ;  /* 0x00000027ff077290 */ /* 0x000fc400087fe4ff */
[----:B--2---:R-:W-:Y:S01]  /*2b00*/  @P0 IMAD.MOV.U32 R0, RZ, RZ, 0x4000 ;  /* 0x00004000ff000424 */ /* 0x004fe200078e00ff */
[----:B------:R-:W-:Y:S01]  /*2b10*/  UMOV UR34, URZ ;  /* 0x000000ff00227c82 */ /* 0x000fe20008000000 */
[----:B------:R-:W-:Y:S02]  /*2b20*/  UIADD3 UR16, UP0, UPT, UR38, 0x80, URZ ;  /* 0x0000008026107890 */ /* 0x000fe4000ff1e0ff */
[----:B------:R1:W-:Y:S01]  /*2b30*/  @P0 SYNCS.ARRIVE.TRANS64 RZ, [UR5+0x10], R0 ;  /* 0x00001000ffff09a7 */ /* 0x0003e20008000005 */
[----:B------:R-:W-:Y:S02]  /*2b40*/  UIADD3 UR4, UPT, UPT, UR4, 0x1, URZ ;  /* 0x0000000104047890 */ /* 0x000fe4000fffe0ff */
[----:B------:R2:W-:Y:S01]  /*2b50*/  UTMALDG.4D [UR32], [UR6], desc[URZ] ;  /* 0x0000ff20060075b4 */ /* 0x0005e20008019000 */
[----:B-1----:R-:W-:-:S04]  /*2b60*/  MOV R0, UR8 ;  /* 0x0000000800007c02 */ /* 0x002fc80008000f00 */
[----:B------:R-:W1:Y:S02]  /*2b70*/  SYNCS.PHASECHK.TRANS64.TRYWAIT P0, [UR9+0x8], R0 ;  /* 0x00000800ff0075a7 */ /* 0x000e640008001109 */
[----:B-12---:R-:W-:Y:S05]  /*2b80*/  @!P0 BRA `(.L_x_31) ;  /* 0x0000006c008c8947 */ /* 0x006fea0003800000 */
.L_x_84:
[----:B------:R-:W-:Y:S01]  /*2b90*/  ELECT P0, URZ, PT ;  /* 0x0000000000ff782f */ /* 0x000fe20003800000 */
[----:B------:R-:W-:Y:S02]  /*2ba0*/  UISETP.NE.AND UP1, UPT, UR4, 0xc, UPT ;  /* 0x0000000c0400788c */ /* 0x000fe4000bf25270 */
[----:B------:R-:W-:Y:S02]  /*2bb0*/  USHF.L.U32 UR11, UR11, 0x7, URZ ;  /* 0x000000070b0b7899 */ /* 0x000fe400080006ff */
[----:B------:R-:W-:Y:S02]  /*2bc0*/  USEL UR5, URZ, 0x1, UP1 ;  /* 0x00000001ff057887 */ /* 0x000fe40008800000 */
[----:B------:R-:W-:Y:S02]  /*2bd0*/  USEL UR14, UR4, URZ, UP1 ;  /* 0x000000ff040e7287 */ /* 0x000fe40008800000 */
[----:B------:R-:W-:Y:S02]  /*2be0*/  ULOP3.LUT UR15, UR10, UR5, URZ, 0x3c, !UPT ;  /* 0x000000050a0f7292 */ /* 0x000fe4000f8e3cff */
[----:B------:R-:W-:-:S02]  /*2bf0*/  UIADD3 UR8, UPT, UPT, UR9, 0x4800, URZ ;  /* 0x0000480009087890 */ /* 0x000fc4000fffe0ff */
[----:B-1----:R-:W-:Y:S01]  /*2c00*/  @P0 IMAD.MOV.U32 R0, RZ, RZ, 0x4000 ;  /* 0x00004000ff000424 */ /* 0x002fe200078e00ff */
[----:B------:R-:W-:Y:S02]  /*2c10*/  USHF.L.U32 UR7, UR15, 0x1f, URZ ;  /* 0x0000001f0f077899 */ /* 0x000fe400080006ff */
[----:B------:R-:W-:Y:S01]  /*2c20*/  UIADD3.X UR5, UPT, UPT, URZ, UR39, URZ, UP0, !UPT ;  /* 0x00000027ff057290 */ /* 0x000fe200087fe4ff */
[----:B------:R1:W-:Y:S01]  /*2c30*/  @P0 SYNCS.ARRIVE.TRANS64 RZ, [UR9], R0 ;  /* 0x00000000ffff09a7 */ /* 0x0003e20008000009 */
[----:B------:R-:W-:Y:S01]  /*2c40*/  ULEA UR6, UR14, UR9, 0x3 ;  /* 0x000000090e067291 */ /* 0x000fe2000f8e18ff */
[----:B------:R-:W-:Y:S01]  /*2c50*/  UMOV UR10, URZ ;  /* 0x000000ff000a7c82 */ /* 0x000fe20008000000 */
[----:B------:R-:W-:Y:S01]  /*2c60*/  UMOV UR12, UR36 ;  /* 0x00000024000c7c82 */ /* 0x000fe20008000000 */
[----:B------:R-:W-:Y:S01]  /*2c70*/  UMOV UR13, UR37 ;  /* 0x00000025000d7c82 */ /* 0x000fe20008000000 */
[----:B------:R-:W-:-:S03]  /*2c80*/  UMOV UR4, UR16 ;  /* 0x0000001000047c82 */ /* 0x000fc60008000000 */
[----:B------:R2:W-:Y:S01]  /*2c90*/  UTMALDG.4D [UR8], [UR4], desc[URZ] ;  /* 0x0000ff08040075b4 */ /* 0x0005e20008019000 */
[----:B-1----:R-:W-:-:S04]  /*2ca0*/  MOV R0, UR7 ;  /* 0x0000000700007c02 */ /* 0x002fc80008000f00 */
[----:B------:R-:W1:Y:S02]  /*2cb0*/  SYNCS.PHASECHK.TRANS64.TRYWAIT P0, [UR6+0x70], R0 ;  /* 0x00007000ff0075a7 */ /* 0x000e640008001106 */
[----:B-12---:R-:W-:Y:S05]  /*2cc0*/  @!P0 BRA `(.L_x_32) ;  /* 0x0000006c005c8947 */ /* 0x006fea0003800000 */
.L_x_86:
[----:B------:R-:W-:Y:S01]  /*2cd0*/  ELECT P0, URZ, PT ;  /* 0x0000000000ff782f */ /* 0x000fe20003800000 */
[----:B------:R-:W-:Y:S02]  /*2ce0*/  ULEA UR16, UR14, UR9, 0xe ;  /* 0x000000090e107291 */ /* 0x000fe4000f8e70ff */
[----:B------:R-:W-:Y:S02]  /*2cf0*/  UIADD3 UR4, UP0, UPT, UR38, 0x180, URZ ;  /* 0x0000018026047890 */ /* 0x000fe4000ff1e0ff */
[----:B------:R-:W-:Y:S02]  /*2d00*/  UIADD3 UR16, UPT, UPT, UR16, 0x8800, URZ ;  /* 0x0000880010107890 */ /* 0x000fe4000fffe0ff */
[----:B------:R-:W-:Y:S02]  /*2d10*/  UIADD3 UR17, UPT, UPT, UR6, 0x10, URZ ;  /* 0x0000001006117890 */ /* 0x000fe4000fffe0ff */
[----:B------:R-:W-:Y:S01]  /*2d20*/  UIADD3.X UR5, UPT, UPT, URZ, UR39, URZ, UP0, !UPT ;  /* 0x00000027ff057290 */ /* 0x000fe200087fe4ff */
[----:B------:R-:W-:-:S03]  /*2d30*/  UMOV UR18, URZ ;  /* 0x000000ff00127c82 */ /* 0x000fc60008000000 */
[----:B-1----:R-:W-:Y:S01]  /*2d40*/  @P0 MOV R0, 0x4000 ;  /* 0x0000400000000802 */ /* 0x002fe20000000f00 */
[----:B------:R-:W-:Y:S01]  /*2d50*/  UMOV UR19, UR35 ;  /* 0x0000002300137c82 */ /* 0x000fe20008000000 */
[----:B------:R-:W-:Y:S01]  /*2d60*/  UMOV UR20, UR36 ;  /* 0x0000002400147c82 */ /* 0x000fe20008000000 */
[----:B------:R-:W-:Y:S01]  /*2d70*/  UMOV UR21, UR37 ;  /* 0x0000002500157c82 */ /* 0x000fe20008000000 */
[----:B------:R1:W-:Y:S01]  /*2d80*/  @P0 SYNCS.ARRIVE.TRANS64 RZ, [UR6+0x10], R0 ;  /* 0x00001000ffff09a7 */ /* 0x0003e20008000006 */
[----:B------:R-:W-:Y:S01]  /*2d90*/  UIADD3 UR6, UPT, UPT, UR14, 0x1, URZ ;  /* 0x000000010e067890 */ /* 0x000fe2000fffe0ff */
[----:B------:R2:W-:Y:S01]  /*2da0*/  UTMALDG.4D [UR16], [UR4], desc[URZ] ;  /* 0x0000ff10040075b4 */ /* 0x0005e20008019000 */
[----:B------:R-:W-:Y:S02]  /*2db0*/  ULOP3.LUT UR31, UR31, 0x1, URZ, 0x3c, !UPT ;  /* 0x000000011f1f7892 */ /* 0x000fe4000f8e3cff */
[----:B------:R-:W-:-:S04]  /*2dc0*/  UISETP.NE.AND UP0, UPT, UR6, 0xc, UPT ;  /* 0x0000000c0600788c */ /* 0x000fc8000bf05270 */
[----:B------:R-:W-:-:S04]  /*2dd0*/  USEL UR10, URZ, 0x1, UP0 ;  /* 0x00000001ff0a7887 */ /* 0x000fc80008000000 */
[----:B------:R-:W-:Y:S02]  /*2de0*/  ULOP3.LUT UR10, UR15, UR10, URZ, 0x3c, !UPT ;  /* 0x0000000a0f0a7292 */ /* 0x000fe4000f8e3cff */
[----:B--2---:R-:W-:Y:S02]  /*2df0*/  USEL UR4, UR6, URZ, UP0 ;  /* 0x000000ff06047287 */ /* 0x004fe40008000000 */
[----:B------:R-:W-:-:S09]  /*2e00*/  UISETP.GE.AND UP0, UPT, UR40, 0x2, UPT ;  /* 0x000000022800788c */ /* 0x000fd2000bf06270 */
[----:B-1----:R-:W-:Y:S05]  /*2e10*/  BRA.U !UP0, `(.L_x_33) ;  /* 0x0000000108cc7547 */ /* 0x002fea000b800000 */
[----:B------:R-:W-:Y:S01]  /*2e20*/  HFMA2 R2, -RZ, RZ, 0, 2 ;  /* 0x00004000ff027431 */ /* 0x000fe200000001ff */
[----:B------:R-:W-:Y:S02]  /*2e30*/  UIADD3 UR14, UP1, UPT, UR38, 0x100, URZ ;  /* 0x00000100260e7890 */ /* 0x000fe4000ff3e0ff */
[----:B------:R-:W-:Y:S02]  /*2e40*/  UIADD3 UR12, UP0, UPT, UR38, 0x180, URZ ;  /* 0x00000180260c7890 */ /* 0x000fe4000ff1e0ff */
[----:B------:R-:W-:Y:S02]  /*2e50*/  UIADD3.X UR15, UPT, UPT, URZ, UR39, URZ, UP1, !UPT ;  /* 0x00000027ff0f7290 */ /* 0x000fe40008ffe4ff */
[----:B------:R-:W-:Y:S01]  /*2e60*/  UIADD3.X UR13, UPT, UPT, URZ, UR39, URZ, UP0, !UPT ;  /* 0x00000027ff0d7290 */ /* 0x000fe200087fe4ff */
[----:B------:R-:W-:Y:S01]  /*2e70*/  UMOV UR8, URZ ;  /* 0x000000ff00087c82 */ /* 0x000fe20008000000 */
[----:B------:R-:W-:Y:S01]  /*2e80*/  UMOV UR26, URZ ;  /* 0x000000ff001a7c82 */ /* 0x000fe20008000000 */
[----:B------:R-:W-:-:S09]  /*2e90*/  UMOV UR18, URZ ;  /* 0x000000ff00127c82 */ /* 0x000fd20008000000 */
.L_x_36:
[----:B------:R-:W-:Y:S02]  /*2ea0*/  USHF.L.U32 UR6, UR10, 0x1f, URZ ;  /* 0x0000001f0a067899 */ /* 0x000fe400080006ff */
[----:B------:R-:W-:Y:S02]  /*2eb0*/  ULEA UR5, UR4, UR9, 0x3 ;  /* 0x0000000904057291 */ /* 0x000fe4000f8e18ff */
[----:B------:R-:W-:Y:S02]  /*2ec0*/  UIADD3 UR7, UPT, UPT, UR4, 0x1, URZ ;  /* 0x0000000104077890 */ /* 0x000fe4000fffe0ff */
[----:B-1----:R-:W-:Y:S01]  /*2ed0*/  MOV R0, UR6 ;  /* 0x0000000600007c02 */ /* 0x002fe20008000f00 */
[----:B------:R-:W-:Y:S02]  /*2ee0*/  UIADD3 UR27, UPT, UPT, UR23, -UR8, URZ ;  /* 0x80000008171b7290 */ /* 0x000fe4000fffe0ff */
[----:B------:R-:W-:Y:S02]  /*2ef0*/  ULEA UR24, UR4, UR9, 0xe ;  /* 0x0000000904187291 */ /* 0x000fe4000f8e70ff */
[----:B------:R-:W1:Y:S01]  /*2f00*/  SYNCS.PHASECHK.TRANS64.TRYWAIT P0, [UR5+0x70], R0 ;  /* 0x00007000ff0075a7 */ /* 0x000e620008001105 */
[----:B------:R-:W-:Y:S01]  /*2f10*/  UISETP.NE.AND UP0, UPT, UR7, 0xc, UPT ;  /* 0x0000000c0700788c */ /* 0x000fe2000bf05270 */
[----:B-12---:R-:W-:Y:S10]  /*2f20*/  @!P0 BRA `(.L_x_34) ;  /* 0x0000006800e48947 */ /* 0x006ff40003800000 */
.L_x_88:
[----:B------:R-:W-:Y:S01]  /*2f30*/  ELECT P0, URZ, PT ;  /* 0x0000000000ff782f */ /* 0x000fe20003800000 */
[----:B------:R-:W-:Y:S02]  /*2f40*/  USEL UR4, URZ, 0x1, UP0 ;  /* 0x00000001ff047887 */ /* 0x000fe40008000000 */
[----:B------:R-:W-:Y:S02]  /*2f50*/  USHF.L.U32 UR27, UR27, 0x7, URZ ;  /* 0x000000071b1b7899 */ /* 0x000fe400080006ff */
[----:B------:R-:W-:Y:S02]  /*2f60*/  ULOP3.LUT UR10, UR10, UR4, URZ, 0x3c, !UPT ;  /* 0x000000040a0a7292 */ /* 0x000fe4000f8e3cff */
[----:B------:R-:W-:Y:S02]  /*2f70*/  USEL UR4, UR7, URZ, UP0 ;  /* 0x000000ff07047287 */ /* 0x000fe40008000000 */
[----:B------:R-:W-:Y:S02]  /*2f80*/  UIADD3 UR24, UPT, UPT, UR24, 0x8800, URZ ;  /* 0x0000880018187890 */ /* 0x000fe4000fffe0ff */
[----:B------:R-:W-:-:S02]  /*2f90*/  UIADD3 UR25, UPT, UPT, UR5, 0x10, URZ ;  /* 0x0000001005197890 */ /* 0x000fc4000fffe0ff */
[----:B------:R-:W-:Y:S01]  /*2fa0*/  @P0 IMAD.MOV.U32 R3, RZ, RZ, 0x4000 ;  /* 0x00004000ff030424 */ /* 0x000fe200078e00ff */
[----:B------:R-:W-:Y:S02]  /*2fb0*/  USHF.L.U32 UR7, UR10, 0x1f, URZ ;  /* 0x0000001f0a077899 */ /* 0x000fe400080006ff */
[----:B------:R-:W-:Y:S01]  /*2fc0*/  ULEA UR6, UR4, UR9, 0x3 ;  /* 0x0000000904067291 */ /* 0x000fe2000f8e18ff */
[----:B------:R2:W-:Y:S01]  /*2fd0*/  @P0 SYNCS.ARRIVE.TRANS64 RZ, [UR5+0x10], R3 ;  /* 0x00001003ffff09a7 */ /* 0x0005e20008000005 */
[----:B------:R-:W-:Y:S01]  /*2fe0*/  UMOV UR28, UR36 ;  /* 0x00000024001c7c82 */ /* 0x000fe20008000000 */
[----:B------:R-:W-:Y:S01]  /*2ff0*/  UMOV UR29, UR37 ;  /* 0x00000025001d7c82 */ /* 0x000fe20008000000 */
[----:B-1----:R-:W-:Y:S01]  /*3000*/  MOV R0, UR7 ;  /* 0x0000000700007c02 */ /* 0x002fe20008000f00 */
[----:B------:R2:W-:Y:S04]  /*3010*/  UTMALDG.4D [UR24], [UR14], desc[URZ] ;  /* 0x0000ff180e0075b4 */ /* 0x0005e80008019000 */
[----:B------:R-:W1:Y:S02]  /*3020*/  SYNCS.PHASECHK.TRANS64.TRYWAIT P0, [UR6+0x70], R0 ;  /* 0x00007000ff0075a7 */ /* 0x000e640008001106 */
[----:B-12---:R-:W-:Y:S05]  /*3030*/  @!P0 BRA `(.L_x_35) ;  /* 0x0000006800c08947 */ /* 0x006fea0003800000 */
.L_x_90:
[----:B------:R-:W-:Y:S01]  /*3040*/  ELECT P0, URZ, PT ;  /* 0x0000000000ff782f */ /* 0x000fe20003800000 */
[----:B------:R-:W-:Y:S02]  /*3050*/  ULEA UR16, UR4, UR9, 0xe ;  /* 0x0000000904107291 */ /* 0x000fe4000f8e70ff */
[----:B------:R-:W-:Y:S02]  /*3060*/  UIADD3 UR17, UPT, UPT, UR6, 0x10, URZ ;  /* 0x0000001006117890 */ /* 0x000fe4000fffe0ff */
[----:B------:R-:W-:Y:S01]  /*3070*/  UIADD3 UR16, UPT, UPT, UR16, 0x8800, URZ ;  /* 0x0000880010107890 */ /* 0x000fe2000fffe0ff */
[----:B------:R-:W-:Y:S01]  /*3080*/  UMOV UR19, UR27 ;  /* 0x0000001b00137c82 */ /* 0x000fe20008000000 */
[----:B------:R-:W-:Y:S01]  /*3090*/  UMOV UR20, UR36 ;  /* 0x0000002400147c82 */ /* 0x000fe20008000000 */
[----:B------:R-:W-:Y:S01]  /*30a0*/  UMOV UR21, UR37 ;  /* 0x0000002500157c82 */ /* 0x000fe20008000000 */
[----:B------:R-:W-:-:S04]  /*30b0*/  UIADD3 UR4, UPT, UPT, UR4, 0x1, URZ ;  /* 0x0000000104047890 */ /* 0x000fc8000fffe0ff */
[----:B------:R2:W-:Y:S01]  /*30c0*/  @P0 SYNCS.ARRIVE.TRANS64 RZ, [UR6+0x10], R2 ;  /* 0x00001002ffff09a7 */ /* 0x0005e20008000006 */
[----:B------:R-:W-:Y:S01]  /*30d0*/  UIADD3 UR8, UPT, UPT, UR8, 0x1, URZ ;  /* 0x0000000108087890 */ /* 0x000fe2000fffe0ff */
[----:B------:R2:W-:Y:S01]  /*30e0*/  UTMALDG.4D [UR16], [UR12], desc[URZ] ;  /* 0x0000ff100c0075b4 */ /* 0x0005e20008019000 */
[----:B------:R-:W-:-:S04]  /*30f0*/  UISETP.NE.AND UP0, UPT, UR4, 0xc, UPT ;  /* 0x0000000c0400788c */ /* 0x000fc8000bf05270 */
[----:B------:R-:W-:Y:S02]  /*3100*/  USEL UR5, URZ, 0x1, UP0 ;  /* 0x00000001ff057887 */ /* 0x000fe40008000000 */
[----:B------:R-:W-:Y:S02]  /*3110*/  USEL UR4, UR4, URZ, UP0 ;  /* 0x000000ff04047287 */ /* 0x000fe40008000000 */
[----:B------:R-:W-:Y:S02]  /*3120*/  UISETP.NE.AND UP0, UPT, UR8, UR22, UPT ;  /* 0x000000160800728c */ /* 0x000fe4000bf05270 */
[----:B------:R-:W-:-:S07]  /*3130*/  ULOP3.LUT UR10, UR10, UR5, URZ, 0x3c, !UPT ;  /* 0x000000050a0a7292 */ /* 0x000fce000f8e3cff */
[----:B------:R-:W-:Y:S05]  /*3140*/  BRA.U UP0, `(.L_x_36) ;  /* 0xfffffffd00547547 */ /* 0x000fea000b83ffff */
.L_x_33:
[----:B------:R-:W3:Y:S01]  /*3150*/  LDCU UR6, c[0x0][0x610] ;  /* 0x0000c200ff0677ac */ /* 0x000ee20008000800 */
[----:B------:R-:W4:Y:S01]  /*3160*/  LDCU.U8 UR8, c[0x0][0x614] ;  /* 0x0000c280ff0877ac */ /* 0x000f220008000000 */
[----:B------:R-:W-:Y:S01]  /*3170*/  UIADD3 UR30, UPT, UPT, UR41, UR30, URZ ;  /* 0x0000001e291e7290 */ /* 0x000fe2000fffe0ff */
[----:B------:R-:W5:Y:S01]  /*3180*/  LDCU.U8 UR5, c[0x0][0x615] ;  /* 0x0000c2a0ff0577ac */ /* 0x000f620008000000 */
[----:B--2---:R-:W2:Y:S02]  /*3190*/  LDCU.64 UR12, c[0x0][0x618] ;  /* 0x0000c300ff0c77ac */ /* 0x004ea40008000a00 */
[----:B---3--:R-:W-:Y:S01]  /*31a0*/  UIMAD.WIDE.U32 UR6, UR30, UR6, URZ ;  /* 0x000000061e0672a5 */ /* 0x008fe2000f8e00ff */
[----:B------:R-:W3:Y:S01]  /*31b0*/  LDCU.U8 UR14, c[0x0][0x620] ;  /* 0x0000c400ff0e77ac */ /* 0x000ee20008000000 */
[----:B------:R-:W1:Y:S05]  /*31c0*/  LDCU UR11, c[0x0][0x60c] ;  /* 0x0000c180ff0b77ac */ /* 0x000e6a0008000800 */
[----:B------:R-:W-:-:S02]  /*31d0*/  UMOV UR6, UR7 ;  /* 0x0000000700067c82 */ /* 0x000fc40008000000 */
[----:B------:R-:W-:-:S04]  /*31e0*/  UIADD3 UR36, UPT, UPT, UR30, -UR6, URZ ;  /* 0x800000061e247290 */ /* 0x000fc8000fffe0ff */
[----:B----4-:R-:W-:Y:S01]  /*31f0*/  USHF.R.U32.HI UR36, URZ, UR8, UR36 ;  /* 0x00000008ff247299 */ /* 0x010fe20008011624 */
[----:B------:R-:W4:Y:S03]  /*3200*/  LDCU.U8 UR8, c[0x0][0x621] ;  /* 0x0000c420ff0877ac */ /* 0x000f260008000000 */
[----:B------:R-:W-:-:S04]  /*3210*/  UIADD3 UR36, UPT, UPT, UR6, UR36, URZ ;  /* 0x0000002406247290 */ /* 0x000fc8000fffe0ff */
[----:B-----5:R-:W-:-:S04]  /*3220*/  USHF.R.U32.HI UR36, URZ, UR5, UR36 ;  /* 0x00000005ff247299 */ /* 0x020fc80008011624 */
[----:B--2---:R-:W-:-:S07]  /*3230*/  UIMAD.WIDE.U32 UR6, UR36, UR13, URZ ;  /* 0x0000000d240672a5 */ /* 0x004fce000f8e00ff */
[----:B------:R-:W-:Y:S02]  /*3240*/  UMOV UR5, UR7 ;  /* 0x0000000700057c82 */ /* 0x000fe40008000000 */
[----:B------:R-:W-:Y:S02]  /*3250*/  UIADD3 UR6, UPT, UPT, UR36, -UR5, URZ ;  /* 0x8000000524067290 */ /* 0x000fe4000fffe0ff */
[----:B------:R-:W2:Y:S02]  /*3260*/  LDCU UR7, c[0x0][0x624] ;  /* 0x0000c480ff0777ac */ /* 0x000ea40008000800 */
[----:B---3--:R-:W-:-:S04]  /*3270*/  USHF.R.U32.HI UR6, URZ, UR14, UR6 ;  /* 0x0000000eff067299 */ /* 0x008fc80008011606 */
[----:B------:R-:W-:Y:S02]  /*3280*/  UIADD3 UR5, UPT, UPT, UR5, UR6, URZ ;  /* 0x0000000605057290 */ /* 0x000fe4000fffe0ff */
[----:B------:R-:W-:Y:S02]  /*3290*/  UIADD3 UR6, UPT, UPT, -UR36, URZ, URZ ;  /* 0x000000ff24067290 */ /* 0x000fe4000fffe1ff */
[----:B----4-:R-:W-:Y:S02]  /*32a0*/  USHF.R.U32.HI UR37, URZ, UR8, UR5 ;  /* 0x00000008ff257299 */ /* 0x010fe40008011605 */
[----:B-1----:R-:W-:Y:S02]  /*32b0*/  UIMAD UR11, UR11, UR6, UR30 ;  /* 0x000000060b0b72a4 */ /* 0x002fe4000f8e021e */
[----:B------:R-:W-:Y:S02]  /*32c0*/  UIADD3 UR5, UPT, UPT, -UR37, URZ, URZ ;  /* 0x000000ff25057290 */ /* 0x000fe4000fffe1ff */
[----:B--2---:R-:W-:-:S02]  /*32d0*/  UISETP.GE.AND UP0, UPT, UR30, UR7, UPT ;  /* 0x000000071e00728c */ /* 0x004fc4000bf06270 */
[----:B------:R-:W-:-:S07]  /*32e0*/  UIMAD UR36, UR12, UR5, UR36 ;  /* 0x000000050c2472a4 */ /* 0x000fce000f8e0224 */
[----:B------:R-:W-:Y:S05]  /*32f0*/  BRA.U !UP0, `(.L_x_37) ;  /* 0xfffffff508d07547 */ /* 0x000fea000b83ffff */
.L_x_29:
[----:B------:R-:W-:Y:S02]  /*3300*/  UIADD3 UR5, UPT, UPT, UR4, 0x2, URZ ;  /* 0x0000000204057890 */ /* 0x000fe4000fffe0ff */
[----:B------:R-:W-:-:S04]  /*3310*/  UISETP.NE.AND UP0, UPT, UR4, 0xb, UPT ;  /* 0x0000000b0400788c */ /* 0x000fc8000bf05270 */
[----:B------:R-:W-:-:S04]  /*3320*/  USEL UR5, UR5, 0x1, UP0 ;  /* 0x0000000105057887 */ /* 0x000fc80008000000 */
[----:B------:R-:W-:Y:S02]  /*3330*/  UIADD3 UR9, UPT, UPT, UR5, 0x1, URZ ;  /* 0x0000000105097890 */ /* 0x000fe4000fffe0ff */
[----:B------:R-:W-:-:S04]  /*3340*/  UISETP.NE.AND UP1, UPT, UR5, 0xc, UPT ;  /* 0x0000000c0500788c */ /* 0x000fc8000bf25270 */
[----:B------:R-:W-:Y:S02]  /*3350*/  USEL UR9, UR9, 0x1, UP1 ;  /* 0x0000000109097887 */ /* 0x000fe40008800000 */
[----:B------:R-:W-:Y:S02]  /*3360*/  UISETP.EQ.XOR UP1, UPT, UR4, 0xb, !UP1 ;  /* 0x0000000b0400788c */ /* 0x000fe4000cf22a70 */
[----:B------:R-:W-:Y:S02]  /*3370*/  UIADD3 UR5, UPT, UPT, UR9, 0x1, URZ ;  /* 0x0000000109057890 */ /* 0x000fe4000fffe0ff */
[----:B------:R-:W-:Y:S02]  /*3380*/  UISETP.NE.AND UP0, UPT, UR9, 0xc, UPT ;  /* 0x0000000c0900788c */ /* 0x000fe4000bf05270 */
[----:B------:R-:W-:Y:S02]  /*3390*/  UISETP.EQ.XOR UP1, UPT, UR9, 0xc, UP1 ;  /* 0x0000000c0900788c */ /* 0x000fe40008f22a70 */
[----:B------:R-:W-:-:S04]  /*33a0*/  USEL UR5, UR5, 0x1, UP0 ;  /* 0x0000000105057887 */ /* 0x000fc80008000000 */
        /* <DEDUP_REMOVED lines=11> */
[----:B------:R-:W-:Y:S01]  /*3460*/  USEL UR6, UR6, 0x1, UP0 ;  /* 0x0000000106067887 */ /* 0x000fe20008000000 */
[----:B------:R-:W1:Y:S03]  /*3470*/  S2UR UR7, SR_CgaCtaId ;  /* 0x00000000000779c3 */ /* 0x000e660000008800 */
[----:B------:R-:W-:-:S02]  /*3480*/  UIADD3 UR4, UPT, UPT, UR6, 0x1, URZ ;  /* 0x0000000106047890 */ /* 0x000fc4000fffe0ff */
        /* <DEDUP_REMOVED lines=10> */
[----:B------:R-:W-:-:S03]  /*3530*/  USEL UR4, UR6, 0x1, UP0 ;  /* 0x0000000106047887 */ /* 0x000fc60008000000 */
[----:B------:R-:W-:Y:S01]  /*3540*/  UMOV UR6, 0x400 ;  /* 0x0000040000067882 */ /* 0x000fe20000000000 */
[----:B------:R-:W-:Y:S02]  /*3550*/  UIADD3 UR5, UPT, UPT, UR4, 0x1, URZ ;  /* 0x0000000104057890 */ /* 0x000fe4000fffe0ff */
[----:B------:R-:W-:Y:S02]  /*3560*/  UISETP.NE.AND UP0, UPT, UR4, 0xc, UPT ;  /* 0x0000000c0400788c */ /* 0x000fe4000bf05270 */
[----:B------:R-:W-:Y:S02]  /*3570*/  UISETP.EQ.XOR UP1, UPT, UR4, 0xc, UP1 ;  /* 0x0000000c0400788c */ /* 0x000fe40008f22a70 */
[----:B------:R-:W-:Y:S02]  /*3580*/  USEL UR5, UR5, 0x1, UP0 ;  /* 0x0000000105057887 */ /* 0x000fe40008000000 */
[----:B-1----:R-:W-:Y:S02]  /*3590*/  ULEA UR6, UR7, UR6, 0x18 ;  /* 0x0000000607067291 */ /* 0x002fe4000f8ec0ff */
[----:B------:R-:W-:-:S02]  /*35a0*/  UISETP.EQ.XOR UP1, UPT, UR5, 0xc, UP1 ;  /* 0x0000000c0500788c */ /* 0x000fc40008f22a70 */
[----:B------:R-:W-:Y:S02]  /*35b0*/  UISETP.NE.AND UP0, UPT, UR5, 0xc, UPT ;  /* 0x0000000c0500788c */ /* 0x000fe4000bf05270 */
[----:B------:R-:W-:Y:S02]  /*35c0*/  USEL UR4, URZ, 0x1, !UP1 ;  /* 0x00000001ff047887 */ /* 0x000fe4000c800000 */
[----:B------:R-:W-:Y:S02]  /*35d0*/  USEL UR5, UR5, URZ, UP0 ;  /* 0x000000ff05057287 */ /* 0x000fe40008000000 */
[----:B------:R-:W-:Y:S02]  /*35e0*/  ULOP3.LUT UR4, UR10, UR4, URZ, 0x3c, !UPT ;  /* 0x000000040a047292 */ /* 0x000fe4000f8e3cff */
[----:B------:R-:W-:Y:S02]  /*35f0*/  ULEA UR5, UR5, UR6, 0x3 ;  /* 0x0000000605057291 */ /* 0x000fe4000f8e18ff */
[----:B------:R-:W-:-:S06]  /*3600*/  USHF.L.U32 UR4, UR4, 0x1f, URZ ;  /* 0x0000001f04047899 */ /* 0x000fcc00080006ff */
[----:B------:R-:W-:-:S04]  /*3610*/  MOV R0, UR4 ;  /* 0x0000000400007c02 */ /* 0x000fc80008000f00 */
[----:B------:R-:W1:Y:S02]  /*3620*/  SYNCS.PHASECHK.TRANS64.TRYWAIT P0, [UR5+0x70], R0 ;  /* 0x00007000ff0075a7 */ /* 0x000e640008001105 */
[----:B-1----:R-:W-:Y:S05]  /*3630*/  @!P0 BRA `(.L_x_38) ;  /* 0x0000006400608947 */ /* 0x002fea0003800000 */
.L_x_92:
[----:B------:R-:W-:Y:S01]  /*3640*/  ELECT P0, URZ, PT ;  /* 0x0000000000ff782f */ /* 0x000fe20003800000 */
[----:B------:R-:W-:-:S06]  /*3650*/  USHF.L.U32 UR4, UR31, 0x1f, URZ ;  /* 0x0000001f1f047899 */ /* 0x000fcc00080006ff */
[----:B-1----:R-:W-:-:S06]  /*3660*/  MOV R0, UR4 ;  /* 0x0000000400007c02 */ /* 0x002fcc0008000f00 */
[----:B------:R-:W-:-:S04]  /*3670*/  @P0 IMAD.MOV.U32 R2, RZ, RZ, 0x4000 ;  /* 0x00004000ff020424 */ /* 0x000fc800078e00ff */
[----:B------:R1:W-:Y:S01]  /*3680*/  @P0 SYNCS.ARRIVE.TRANS64 RZ, [UR5+0x10], R2 ;  /* 0x00001002ffff09a7 */ /* 0x0003e20008000005 */
[----:B------:R-:W2:Y:S02]  /*3690*/  SYNCS.PHASECHK.TRANS64.TRYWAIT P0, [UR6+0x8], R0 ;  /* 0x00000800ff0075a7 */ /* 0x000ea40008001106 */
[----:B-12---:R-:W-:Y:S05]  /*36a0*/  @!P0 BRA `(.L_x_39) ;  /* 0x00000064006c8947 */ /* 0x006fea0003800000 */
.L_x_94:
[----:B------:R-:W-:-:S13]  /*36b0*/  ELECT P0, URZ, PT ;  /* 0x0000000000ff782f */ /* 0x000fda0003800000 */
[----:B-1----:R-:W-:-:S04]  /*36c0*/  @P0 MOV R0, 0x4000 ;  /* 0x0000400000000802 */ /* 0x002fc80000000f00 */
[----:B------:R2:W-:Y:S03]  /*36d0*/  @P0 SYNCS.ARRIVE.TRANS64 RZ, [UR6], R0 ;  /* 0x00000000ffff09a7 */ /* 0x0005e60008000006 */
.L_x_5:
[----:B------:R-:W-:-:S09]  /*36e0*/  UISETP.GT.AND UP0, UPT, UR63, 0x3, UPT ;  /* 0x000000033f00788c */ /* 0x000fd2000bf04270 */
[----:B------:R-:W-:Y:S05]  /*36f0*/  BRA.U UP0, `(.L_x_3) ;  /* 0x0000004900847547 */ /* 0x000fea000b800000 */
.L_x_40:
[----:B------:R-:W-:-:S08]  /*3700*/  NOP ;  /* 0x0000000000007918 */ /* 0x000fd00000000000 */
[----:B------:R-:W4:Y:S02]  /*3710*/  USETMAXREG.TRY_ALLOC.CTAPOOL UP0, 0xc8 ;  /* 0x000000c8000079c8 */ /* 0x000f240008000600 */
[----:B----4-:R-:W-:Y:S05]  /*3720*/  BRA.U !UP0, `(.L_x_40) ;  /* 0xfffffffd08f47547 */ /* 0x010fea000b83ffff */
[----:B------:R-:W4:Y:S01]  /*3730*/  LDCU UR6, c[0x0][0x38c] ;  /* 0x00007180ff0677ac */ /* 0x000f220008000800 */
[----:B------:R-:W5:Y:S01]  /*3740*/  LDCU UR7, c[0x0][0x624] ;  /* 0x0000c480ff0777ac */ /* 0x000f620008000800 */
[----:B------:R-:W-:Y:S01]  /*3750*/  UMOV UR8, 0x1 ;  /* 0x0000000100087882 */ /* 0x000fe20000000000 */
[----:B----4-:R-:W-:Y:S02]  /*3760*/  UIADD3 UR4, UPT, UPT, -UR6, URZ, URZ ;  /* 0x000000ff06047290 */ /* 0x010fe4000fffe1ff */
[----:B---3--:R-:W-:Y:S02]  /*3770*/  UIADD3 UR5, UPT, UPT, UR6, -0x1, URZ ;  /* 0xffffffff06057890 */ /* 0x008fe4000fffe0ff */
[----:B------:R-:W-:Y:S02]  /*3780*/  USHF.R.S32.HI UR4, URZ, 0x1f, UR4 ;  /* 0x0000001fff047899 */ /* 0x000fe40008011404 */
[----:B------:R-:W-:Y:S02]  /*3790*/  UISETP.GT.AND UP0, UPT, UR6, URZ, UPT ;  /* 0x000000ff0600728c */ /* 0x000fe4000bf04270 */
[----:B------:R-:W-:-:S02]  /*37a0*/  USHF.R.S32.HI UR11, URZ, 0x1f, UR5 ;  /* 0x0000001fff0b7899 */ /* 0x000fc40008011405 */
[----:B------:R-:W-:Y:S02]  /*37b0*/  ULEA.HI UR4, UR4, -UR6, URZ, 0x7 ;  /* 0x8000000604047291 */ /* 0x000fe4000f8f38ff */
[----:B------:R-:W-:Y:S02]  /*37c0*/  ULEA.HI UR11, UR11, UR5, URZ, 0x7 ;  /* 0x000000050b0b7291 */ /* 0x000fe4000f8f38ff */
[----:B------:R-:W-:Y:S02]  /*37d0*/  USHF.R.S32.HI UR4, URZ, 0x7, UR4 ;  /* 0x00000007ff047899 */ /* 0x000fe40008011404 */
[----:B------:R-:W-:Y:S02]  /*37e0*/  USHF.R.S32.HI UR11, URZ, 0x7, UR11 ;  /* 0x00000007ff0b7899 */ /* 0x000fe4000801140b */
[----:B------:R-:W-:Y:S02]  /*37f0*/  @!UP0 ULOP3.LUT UR11, URZ, UR4, URZ, 0x33, !UPT ;  /* 0x00000004ff0b8292 */ /* 0x000fe4000f8e33ff */
[----:B-----5:R-:W-:Y:S01]  /*3800*/  UISETP.GE.AND UP0, UPT, UR58, UR7, UPT ;  /* 0x000000073a00728c */ /* 0x020fe2000bf06270 */
[----:B------:R-:W-:Y:S08]  /*3810*/  BAR.SYNC.DEFER_BLOCKING 0x2, 0x120 ;  /* 0x0084800000007b1d */ /* 0x000ff00000010000 */
[----:B------:R-:W-:Y:S05]  /*3820*/  BRA.U UP0, `(.L_x_41) ;  /* 0x0000004900187547 */ /* 0x000fea000b800000 */
[----:B------:R-:W-:Y:S01]  /*3830*/  UISETP.LT.AND UP0, UPT, URZ, UR11, UPT ;  /* 0x0000000bff00728c */ /* 0x000fe2000bf01270 */
[----:B------:R-:W3:Y:S01]  /*3840*/  S2UR UR7, SR_CgaCtaId ;  /* 0x00000000000779c3 */ /* 0x000ee20000008800 */
[----:B------:R-:W-:Y:S01]  /*3850*/  UMOV UR5, 0x400 ;  /* 0x0000040000057882 */ /* 0x000fe20000000000 */
[----:B------:R-:W-:Y:S01]  /*3860*/  UMOV UR14, 0x400 ;  /* 0x00000400000e7882 */ /* 0x000fe20000000000 */
[----:B------:R-:W-:Y:S01]  /*3870*/  USEL UR4, URZ, UR11, !UP0 ;  /* 0x0000000bff047287 */ /* 0x000fe2000c000000 */
[----:B------:R-:W-:Y:S01]  /*3880*/  UMOV UR8, 0x1 ;  /* 0x0000000100087882 */ /* 0x000fe20000000000 */
[----:B------:R-:W-:Y:S02]  /*3890*/  UMOV UR9, URZ ;  /* 0x000000ff00097c82 */ /* 0x000fe40008000000 */
[----:B------:R-:W-:Y:S01]  /*38a0*/  UIMAD UR4, UR4, -0x80, UR6 ;  /* 0xffffff80040478a4 */ /* 0x000fe2000f8e0206 */
[----:B------:R-:W4:Y:S01]  /*38b0*/  S2UR UR6, SR_CgaCtaId ;  /* 0x00000000000679c3 */ /* 0x000f220000008800 */
[----:B------:R-:W-:-:S04]  /*38c0*/  UMOV UR13, URZ ;  /* 0x000000ff000d7c82 */ /* 0x000fc80008000000 */
[----:B------:R-:W-:Y:S01]  /*38d0*/  IMAD R3, RZ, RZ, -UR4 ;  /* 0x80000004ff037e24 */ /* 0x000fe2000f8e02ff */
[----:B------:R-:W-:-:S04]  /*38e0*/  USHF.R.S32.HI UR4, URZ, 0x1f, UR63 ;  /* 0x0000001fff047899 */ /* 0x000fc8000801143f */
[C---:B-12---:R-:W-:Y:S01]  /*38f0*/  VIADDMNMX R0, R3.reuse, 0x60, RZ, !PT ;  /* 0x0000006003007846 */ /* 0x046fe200078001ff */
[----:B------:R-:W-:Y:S01]  /*3900*/  ULEA.HI UR4, UR4, UR63, URZ, 0x2 ;  /* 0x0000003f04047291 */ /* 0x000fe2000f8f10ff */
[C---:B------:R-:W-:Y:S02]  /*3910*/  VIADDMNMX R2, R3.reuse, 0x80, RZ, !PT ;  /* 0x0000008003027846 */ /* 0x040fe400078001ff */
[----:B------:R-:W-:Y:S01]  /*3920*/  R2UR UR17, R0 ;  /* 0x00000000001172ca */ /* 0x000fe200000e0000 */
[----:B------:R-:W-:Y:S01]  /*3930*/  ULOP3.LUT UR4, UR4, 0xfffffffc, URZ, 0xc0, !UPT ;  /* 0xfffffffc04047892 */ /* 0x000fe2000f8ec0ff */
[C---:B------:R-:W-:Y:S01]  /*3940*/  VIADDMNMX R0, R3.reuse, 0x40, RZ, !PT ;  /* 0x0000004003007846 */ /* 0x040fe200078001ff */
[----:B---3--:R-:W-:Y:S01]  /*3950*/  ULEA UR14, UR7, UR14, 0x18 ;  /* 0x0000000e070e7291 */ /* 0x008fe2000f8ec0ff */
[----:B------:R-:W-:Y:S01]  /*3960*/  VIADDMNMX R3, R3, 0x20, RZ, !PT ;  /* 0x0000002003037846 */ /* 0x000fe200078001ff */
[----:B------:R-:W-:Y:S01]  /*3970*/  UIADD3 UR12, UPT, UPT, UR63, 0x3, -UR4 ;  /* 0x000000033f0c7890 */ /* 0x000fe2000fffe804 */
[----:B------:R-:W-:-:S02]  /*3980*/  R2UR UR18, R2 ;  /* 0x00000000021272ca */ /* 0x000fc400000e0000 */
[----:B------:R-:W-:Y:S02]  /*3990*/  R2UR UR16, R0 ;  /* 0x00000000001072ca */ /* 0x000fe400000e0000 */
[----:B------:R-:W-:Y:S01]  /*39a0*/  R2UR UR15, R3 ;  /* 0x00000000030f72ca */ /* 0x000fe200000e0000 */
[----:B----4-:R-:W-:-:S14]  /*39b0*/  ULEA UR5, UR6, UR5, 0x18 ;  /* 0x0000000506057291 */ /* 0x010fdc000f8ec0ff */
.L_x_49:
[----:B------:R-:W-:Y:S02]  /*39c0*/  USHF.L.U32 UR6, UR8, 0x1f, URZ ;  /* 0x0000001f08067899 */ /* 0x000fe400080006ff */
[----:B------:R-:W-:-:S04]  /*39d0*/  USHF.L.U32 UR4, UR9, 0x1f, URZ ;  /* 0x0000001f09047899 */ /* 0x000fc800080006ff */
[----:B---3--:R-:W-:-:S04]  /*39e0*/  MOV R0, UR6 ;  /* 0x0000000600007c02 */ /* 0x008fc80008000f00 */
[----:B-1----:R1:W2:Y:S02]  /*39f0*/  SYNCS.PHASECHK.TRANS64.TRYWAIT P0, [UR5+0x108], R0 ;  /* 0x00010800ff0075a7 */ /* 0x0022a40008001105 */
[----:B-1----:R-:W-:Y:S01]  /*3a00*/  MOV R0, UR4 ;  /* 0x0000000400007c02 */ /* 0x002fe20008000f00 */
[----:B--2---:R-:W-:Y:S06]  /*3a10*/  @!P0 BRA `(.L_x_42) ;  /* 0x0000006000b48947 */ /* 0x004fec0003800000 */
.L_x_96:
[----:B------:R2:W3:Y:S02]  /*3a20*/  SYNCS.PHASECHK.TRANS64.TRYWAIT P0, [UR5+0xd0], R0 ;  /* 0x0000d000ff0075a7 */ /* 0x0004e40008001105 */
[----:B--2---:R-:W2:Y:S02]  /*3a30*/  S2R R0, SR_TID.X ;  /* 0x0000000000007919 */ /* 0x004ea40000002100 */
[----:B--2---:R-:W-:-:S05]  /*3a40*/  IMAD.U32 R132, R0, 0x10000, RZ ;  /* 0x0001000000847824 */ /* 0x004fca00078e00ff */
[----:B------:R-:W-:-:S04]  /*3a50*/  LOP3.LUT R132, R132, 0x600000, RZ, 0xc0, !PT ;  /* 0x0060000084847812 */ /* 0x000fc800078ec0ff */
[----:B------:R-:W-:Y:S01]  /*3a60*/  R2UR UR6, R132 ;  /* 0x00000000840672ca */ /* 0x000fe200000e0000 */
[----:B---3--:R-:W-:-:S14]  /*3a70*/  @!P0 BRA `(.L_x_43) ;  /* 0x0000006000bc8947 */ /* 0x008fdc0003800000 */
.L_x_98:
[----:B------:R-:W2:Y:S01]  /*3a80*/  LDTM.x32 R36, tmem[UR6] ;  /* 0x00000006002479ee */ /* 0x000ea200082c0000 */
[----:B------:R-:W-:Y:S01]  /*3a90*/  IMAD.MOV.U32 R151, RZ, RZ, -0x1 ;  /* 0xffffffffff977424 */ /* 0x000fe200078e00ff */
[C---:B------:R-:W-:Y:S01]  /*3aa0*/  LOP3.LUT R133, R132.reuse, 0x20, RZ, 0xfc, !PT ;  /* 0x0000002084857812 */ /* 0x040fe200078efcff */
[----:B------:R-:W-:Y:S01]  /*3ab0*/  ULOP3.LUT UR9, UR9, 0x1, URZ, 0x3c, !UPT ;  /* 0x0000000109097892 */ /* 0x000fe2000f8e3cff */
[----:B------:R-:W-:Y:S01]  /*3ac0*/  LOP3.LUT R134, R132, 0x40, RZ, 0xfc, !PT ;  /* 0x0000004084867812 */ /* 0x000fe200078efcff */
[----:B------:R-:W-:Y:S01]  /*3ad0*/  UISETP.GE.AND UP0, UPT, UR11, 0x1, UPT ;  /* 0x000000010b00788c */ /* 0x000fe2000bf06270 */
[----:B------:R-:W-:Y:S02]  /*3ae0*/  SHF.R.U32.HI R91, RZ, UR15, R151 ;  /* 0x0000000fff5b7c19 */ /* 0x000fe40008011697 */
[----:B------:R-:W-:Y:S02]  /*3af0*/  R2UR UR4, R133 ;  /* 0x00000000850472ca */ /* 0x000fe400000e0000 */
[----:B------:R-:W-:-:S02]  /*3b00*/  R2P PR, R91, 0x7e ;  /* 0x0000007e5b007804 */ /* 0x000fc40000000000 */
[--C-:B------:R-:W-:Y:S02]  /*3b10*/  SHF.R.U32.HI R123, RZ, UR16, R151.reuse ;  /* 0x00000010ff7b7c19 */ /* 0x100fe40008011697 */
[----:B------:R-:W-:Y:S02]  /*3b20*/  SHF.R.U32.HI R152, RZ, UR17, R151 ;  /* 0x00000011ff987c19 */ /* 0x000fe40008011697 */
[----:B------:R-:W-:Y:S02]  /*3b30*/  LOP3.LUT R135, R132, 0x60, RZ, 0xfc, !PT ;  /* 0x0000006084877812 */ /* 0x000fe400078efcff */
[----:B------:R-:W-:-:S03]  /*3b40*/  R2UR UR6, R134 ;  /* 0x00000000860672ca */ /* 0x000fc600000e0000 */
[----:B-1----:R-:W1:Y:S01]  /*3b50*/  LDTM.x32 R4, tmem[UR4] ;  /* 0x00000004000479ee */ /* 0x002e6200082c0000 */
[----:B------:R-:W-:Y:S02]  /*3b60*/  R2UR UR4, R134 ;  /* 0x00000000860472ca */ /* 0x000fe400000e0000 */
[----:B--2---:R-:W-:Y:S02]  /*3b70*/  SEL R77, R37, 0xff800000, P1 ;  /* 0xff800000254d7807 */ /* 0x004fe40000800000 */
[----:B------:R-:W-:Y:S02]  /*3b80*/  SEL R2, R38, 0xff800000, P2 ;  /* 0xff80000026027807 */ /* 0x000fe40001000000 */
[----:B------:R-:W-:Y:S02]  /*3b90*/  SEL R3, R39, 0xff800000, P3 ;  /* 0xff80000027037807 */ /* 0x000fe40001800000 */
[----:B------:R-:W-:Y:S02]  /*3ba0*/  SEL R68, R40, 0xff800000, P4 ;  /* 0xff80000028447807 */ /* 0x000fe40002000000 */
[----:B------:R-:W-:-:S02]  /*3bb0*/  SEL R69, R41, 0xff800000, P5 ;  /* 0xff80000029457807 */ /* 0x000fc40002800000 */
[----:B------:R-:W-:Y:S02]  /*3bc0*/  SEL R80, R42, 0xff800000, P6 ;  /* 0xff8000002a507807 */ /* 0x000fe40003000000 */
[C---:B------:R-:W-:Y:S02]  /*3bd0*/  R2P PR, R91.reuse.B1, 0x7f ;  /* 0x0000007f5b007804 */ /* 0x040fe40000001000 */
[----:B------:R-:W-:-:S03]  /*3be0*/  LOP3.LUT R37, R91, 0x1, RZ, 0xc0, !PT ;  /* 0x000000015b257812 */ /* 0x000fc600078ec0ff */
[----:B------:R-:W-:Y:S02]  /*3bf0*/  SEL R70, R44, 0xff800000, P0 ;  /* 0xff8000002c467807 */ /* 0x000fe40000000000 */
[----:B------:R-:W-:Y:S02]  /*3c00*/  SEL R71, R45, 0xff800000, P1 ;  /* 0xff8000002d477807 */ /* 0x000fe40000800000 */
[----:B------:R-:W-:Y:S02]  /*3c10*/  SEL R72, R46, 0xff800000, P2 ;  /* 0xff8000002e487807 */ /* 0x000fe40001000000 */
[----:B------:R-:W-:Y:S02]  /*3c20*/  SEL R73, R47, 0xff800000, P3 ;  /* 0xff8000002f497807 */ /* 0x000fe40001800000 */
[----:B------:R-:W-:Y:S02]  /*3c30*/  SEL R74, R48, 0xff800000, P4 ;  /* 0xff800000304a7807 */ /* 0x000fe40002000000 */
[----:B------:R-:W-:-:S02]  /*3c40*/  SEL R75, R49, 0xff800000, P5 ;  /* 0xff800000314b7807 */ /* 0x000fc40002800000 */
[----:B------:R-:W-:Y:S02]  /*3c50*/  SEL R86, R50, 0xff800000, P6 ;  /* 0xff80000032567807 */ /* 0x000fe40003000000 */
[----:B------:R-:W-:-:S05]  /*3c60*/  R2P PR, R91.B2, 0x7f ;  /* 0x0000007f5b007804 */ /* 0x000fca0000002000 */
        /* <DEDUP_REMOVED lines=9> */
[----:B------:R-:W-:Y:S02]  /*3d00*/  ISETP.NE.U32.AND P0, PT, R37, 0x1, PT ;  /* 0x000000012500780c */ /* 0x000fe40003f05070 */
[----:B------:R-:W-:Y:S02]  /*3d10*/  SEL R89, R61, 0xff800000, P1 ;  /* 0xff8000003d597807 */ /* 0x000fe40000800000 */
[C---:B------:R-:W-:Y:S02]  /*3d20*/  LOP3.LUT P1, RZ, R91.reuse, 0x80, RZ, 0xc0, !PT ;  /* 0x000000805bff7812 */ /* 0x040fe4000782c0ff */
[----:B------:R-:W-:Y:S02]  /*3d30*/  SEL R76, R36, 0xff800000, !P0 ;  /* 0xff800000244c7807 */ /* 0x000fe40004000000 */
[----:B------:R-:W-:-:S02]  /*3d40*/  LOP3.LUT P0, RZ, R91, 0x8000, RZ, 0xc0, !PT ;  /* 0x000080005bff7812 */ /* 0x000fc4000780c0ff */
[----:B------:R-:W-:Y:S02]  /*3d50*/  SEL R81, R43, 0xff800000, P1 ;  /* 0xff8000002b517807 */ /* 0x000fe40000800000 */
[----:B------:R-:W-:Y:S02]  /*3d60*/  LOP3.LUT P1, RZ, R91, 0x800000, RZ, 0xc0, !PT ;  /* 0x008000005bff7812 */ /* 0x000fe4000782c0ff */
[----:B------:R-:W-:Y:S02]  /*3d70*/  SEL R87, R51, 0xff800000, P0 ;  /* 0xff80000033577807 */ /* 0x000fe40000000000 */
[----:B------:R-:W-:Y:S02]  /*3d80*/  ISETP.GT.AND P0, PT, R91, -0x1, PT ;  /* 0xffffffff5b00780c */ /* 0x000fe40003f04270 */
[----:B------:R-:W-:Y:S02]  /*3d90*/  SEL R91, R59, 0xff800000, P1 ;  /* 0xff8000003b5b7807 */ /* 0x000fe40000800000 */
[----:B------:R-:W-:-:S02]  /*3da0*/  SEL R92, R62, 0xff800000, P2 ;  /* 0xff8000003e5c7807 */ /* 0x000fc40001000000 */
[----:B------:R-:W-:Y:S02]  /*3db0*/  SEL R93, R63, 0xff800000, P3 ;  /* 0xff8000003f5d7807 */ /* 0x000fe40001800000 */
[----:B------:R-:W-:Y:S02]  /*3dc0*/  SEL R94, R64, 0xff800000, P4 ;  /* 0xff800000405e7807 */ /* 0x000fe40002000000 */
[----:B------:R-:W-:Y:S02]  /*3dd0*/  SEL R95, R65, 0xff800000, P5 ;  /* 0xff800000415f7807 */ /* 0x000fe40002800000 */
[----:B------:R-:W-:Y:S02]  /*3de0*/  SEL R96, R66, 0xff800000, P6 ;  /* 0xff80000042607807 */ /* 0x000fe40003000000 */
[----:B------:R-:W-:Y:S02]  /*3df0*/  R2P PR, R123, 0x7e ;  /* 0x0000007e7b007804 */ /* 0x000fe40000000000 */
[----:B------:R-:W-:-:S02]  /*3e00*/  SEL R97, R67, 0xff800000, !P0 ;  /* 0xff80000043617807 */ /* 0x000fc40004000000 */
[----:B------:R-:W2:Y:S01]  /*3e10*/  LDTM.x32 R36, tmem[UR4] ;  /* 0x00000004002479ee */ /* 0x000ea200082c0000 */
[----:B-1----:R-:W-:Y:S02]  /*3e20*/  SEL R109, R5, 0xff800000, P1 ;  /* 0xff800000056d7807 */ /* 0x002fe40000800000 */
[----:B------:R-:W-:Y:S02]  /*3e30*/  SEL R98, R6, 0xff800000, P2 ;  /* 0xff80000006627807 */ /* 0x000fe40001000000 */
[----:B------:R-:W-:Y:S02]  /*3e40*/  SEL R99, R7, 0xff800000, P3 ;  /* 0xff80000007637807 */ /* 0x000fe40001800000 */
[----:B------:R-:W-:Y:S02]  /*3e50*/  SEL R100, R8, 0xff800000, P4 ;  /* 0xff80000008647807 */ /* 0x000fe40002000000 */
[----:B------:R-:W-:Y:S02]  /*3e60*/  SEL R101, R9, 0xff800000, P5 ;  /* 0xff80000009657807 */ /* 0x000fe40002800000 */
[----:B------:R-:W-:-:S02]  /*3e70*/  SEL R112, R10, 0xff800000, P6 ;  /* 0xff8000000a707807 */ /* 0x000fc40003000000 */
[C---:B------:R-:W-:Y:S02]  /*3e80*/  R2P PR, R123.reuse.B1, 0x7f ;  /* 0x0000007f7b007804 */ /* 0x040fe40000001000 */
[----:B------:R-:W-:Y:S02]  /*3e90*/  LOP3.LUT R5, R123, 0x1, RZ, 0xc0, !PT ;  /* 0x000000017b057812 */ /* 0x000fe400078ec0ff */
[----:B------:R-:W-:Y:S02]  /*3ea0*/  R2UR UR4, R135 ;  /* 0x00000000870472ca */ /* 0x000fe400000e0000 */
[----:B------:R-:W-:Y:S02]  /*3eb0*/  SEL R102, R12, 0xff800000, P0 ;  /* 0xff8000000c667807 */ /* 0x000fe40000000000 */
[----:B------:R-:W-:Y:S02]  /*3ec0*/  SEL R103, R13, 0xff800000, P1 ;  /* 0xff8000000d677807 */ /* 0x000fe40000800000 */
[----:B------:R-:W-:-:S02]  /*3ed0*/  SEL R104, R14, 0xff800000, P2 ;  /* 0xff8000000e687807 */ /* 0x000fc40001000000 */
[----:B------:R-:W-:Y:S02]  /*3ee0*/  SEL R105, R15, 0xff800000, P3 ;  /* 0xff8000000f697807 */ /* 0x000fe40001800000 */
[----:B------:R-:W-:Y:S02]  /*3ef0*/  SEL R106, R16, 0xff800000, P4 ;  /* 0xff800000106a7807 */ /* 0x000fe40002000000 */
[----:B------:R-:W-:Y:S02]  /*3f00*/  SEL R107, R17, 0xff800000, P5 ;  /* 0xff800000116b7807 */ /* 0x000fe40002800000 */
        /* <DEDUP_REMOVED lines=28> */
[----:B------:R-:W1:Y:S01]  /*40d0*/  LDTM.x32 R4, tmem[UR4] ;  /* 0x00000004000479ee */ /* 0x000e6200082c0000 */
[----:B--2---:R-:W-:Y:S01]  /*40e0*/  SEL R37, R37, 0xff800000, P1 ;  /* 0xff80000025257807 */ /* 0x004fe20000800000 */
[----:B------:R-:W2:Y:S01]  /*40f0*/  LDCU UR4, c[0x0][0x600] ;  /* 0x0000c000ff0477ac */ /* 0x000ea20008000800 */
[----:B------:R-:W-:Y:S02]  /*4100*/  SEL R38, R38, 0xff800000, P2 ;  /* 0xff80000026267807 */ /* 0x000fe40001000000 */
[----:B------:R-:W-:Y:S02]  /*4110*/  SEL R39, R39, 0xff800000, P3 ;  /* 0xff80000027277807 */ /* 0x000fe40001800000 */
[----:B------:R-:W-:Y:S02]  /*4120*/  SEL R40, R40, 0xff800000, P4 ;  /* 0xff80000028287807 */ /* 0x000fe40002000000 */
[----:B------:R-:W-:Y:S02]  /*4130*/  SEL R41, R41, 0xff800000, P5 ;  /* 0xff80000029297807 */ /* 0x000fe40002800000 */
[----:B------:R-:W-:-:S02]  /*4140*/  SEL R42, R42, 0xff800000, P6 ;  /* 0xff8000002a2a7807 */ /* 0x000fc40003000000 */
        /* <DEDUP_REMOVED lines=8> */
[C---:B------:R-:W-:Y:S02]  /*41d0*/  R2P PR, R152.reuse.B2, 0x7f ;  /* 0x0000007f98007804 */ /* 0x040fe40000002000 */
[----:B------:R-:W-:Y:S02]  /*41e0*/  LOP3.LUT R44, R152, 0x1, RZ, 0xc0, !PT ;  /* 0x00000001982c7812 */ /* 0x000fe400078ec0ff */
[----:B------:R-:W-:Y:S02]  /*41f0*/  FMNMX R47, R76, R77, !PT ;  /* 0x0000004d4c2f7209 */ /* 0x000fe40007800000 */
[----:B------:R-:W-:Y:S02]  /*4200*/  SEL R140, R52, 0xff800000, P0 ;  /* 0xff800000348c7807 */ /* 0x000fe40000000000 */
[----:B------:R-:W-:-:S02]  /*4210*/  SEL R141, R53, 0xff800000, P1 ;  /* 0xff800000358d7807 */ /* 0x000fc40000800000 */
[----:B------:R-:W-:Y:S02]  /*4220*/  SEL R142, R54, 0xff800000, P2 ;  /* 0xff800000368e7807 */ /* 0x000fe40001000000 */
[----:B------:R-:W-:Y:S02]  /*4230*/  SEL R143, R55, 0xff800000, P3 ;  /* 0xff800000378f7807 */ /* 0x000fe40001800000 */
[----:B------:R-:W-:Y:S02]  /*4240*/  SEL R144, R56, 0xff800000, P4 ;  /* 0xff80000038907807 */ /* 0x000fe40002000000 */
[----:B------:R-:W-:Y:S02]  /*4250*/  SEL R145, R57, 0xff800000, P5 ;  /* 0xff80000039917807 */ /* 0x000fe40002800000 */
[----:B------:R-:W-:Y:S02]  /*4260*/  SEL R150, R58, 0xff800000, P6 ;  /* 0xff8000003a967807 */ /* 0x000fe40003000000 */
[----:B------:R-:W-:-:S02]  /*4270*/  R2P PR, R152.B3, 0x7f ;  /* 0x0000007f98007804 */ /* 0x000fc40000003000 */
[----:B------:R-:W-:Y:S02]  /*4280*/  FMNMX R46, R2, R3, !PT ;  /* 0x00000003022e7209 */ /* 0x000fe40007800000 */
[----:B------:R-:W-:Y:S02]  /*4290*/  FMNMX3 R47, R47, R70, R71, !PT ;  /* 0x000000462f2f7276 */ /* 0x000fe40007800047 */
[----:B------:R-:W-:Y:S02]  /*42a0*/  SEL R148, R60, 0xff800000, P0 ;  /* 0xff8000003c947807 */ /* 0x000fe40000000000 */
[----:B------:R-:W-:Y:S02]  /*42b0*/  ISETP.NE.U32.AND P0, PT, R44, 0x1, PT ;  /* 0x000000012c00780c */ /* 0x000fe40003f05070 */
[----:B------:R-:W-:Y:S02]  /*42c0*/  SEL R149, R61, 0xff800000, P1 ;  /* 0xff8000003d957807 */ /* 0x000fe40000800000 */
[----:B------:R-:W-:-:S02]  /*42d0*/  LOP3.LUT P1, RZ, R152, 0x80, RZ, 0xc0, !PT ;  /* 0x0000008098ff7812 */ /* 0x000fc4000782c0ff */
[----:B------:R-:W-:Y:S02]  /*42e0*/  SEL R36, R36, 0xff800000, !P0 ;  /* 0xff80000024247807 */ /* 0x000fe40004000000 */
[C---:B------:R-:W-:Y:S02]  /*42f0*/  LOP3.LUT P0, RZ, R152.reuse, 0x8000, RZ, 0xc0, !PT ;  /* 0x0000800098ff7812 */ /* 0x040fe4000780c0ff */
[----:B------:R-:W-:Y:S02]  /*4300*/  SEL R43, R43, 0xff800000, P1 ;  /* 0xff8000002b2b7807 */ /* 0x000fe40000800000 */
[C---:B------:R-:W-:Y:S02]  /*4310*/  LOP3.LUT P1, RZ, R152.reuse, 0x800000, RZ, 0xc0, !PT ;  /* 0x0080000098ff7812 */ /* 0x040fe4000782c0ff */
[----:B------:R-:W-:Y:S02]  /*4320*/  SEL R147, R51, 0xff800000, P0 ;  /* 0xff80000033937807 */ /* 0x000fe40000000000 */
[----:B------:R-:W-:-:S02]  /*4330*/  ISETP.GT.AND P0, PT, R152, -0x1, PT ;  /* 0xffffffff9800780c */ /* 0x000fc40003f04270 */
[----:B------:R-:W-:Y:S02]  /*4340*/  SHF.R.U32.HI R44, RZ, UR18, R151 ;  /* 0x00000012ff2c7c19 */ /* 0x000fe40008011697 */
[----:B------:R-:W-:Y:S02]  /*4350*/  SEL R151, R59, 0xff800000, P1 ;  /* 0xff8000003b977807 */ /* 0x000fe40000800000 */
[----:B------:R-:W-:Y:S02]  /*4360*/  SEL R152, R62, 0xff800000, P2 ;  /* 0xff8000003e987807 */ /* 0x000fe40001000000 */
[----:B------:R-:W-:Y:S02]  /*4370*/  SEL R153, R63, 0xff800000, P3 ;  /* 0xff8000003f997807 */ /* 0x000fe40001800000 */
[----:B------:R-:W-:Y:S02]  /*4380*/  SEL R154, R64, 0xff800000, P4 ;  /* 0xff800000409a7807 */ /* 0x000fe40002000000 */
[----:B------:R-:W-:-:S02]  /*4390*/  SEL R155, R65, 0xff800000, P5 ;  /* 0xff800000419b7807 */ /* 0x000fc40002800000 */
[----:B------:R-:W-:Y:S02]  /*43a0*/  SEL R156, R66, 0xff800000, P6 ;  /* 0xff800000429c7807 */ /* 0x000fe40003000000 */
[C---:B------:R-:W-:Y:S02]  /*43b0*/  R2P PR, R44.reuse, 0x7e ;  /* 0x0000007e2c007804 */ /* 0x040fe40000000000 */
[----:B------:R-:W-:Y:S02]  /*43c0*/  SEL R157, R67, 0xff800000, !P0 ;  /* 0xff800000439d7807 */ /* 0x000fe40004000000 */
[----:B------:R-:W-:Y:S02]  /*43d0*/  LOP3.LUT R45, R44, 0x1, RZ, 0xc0, !PT ;  /* 0x000000012c2d7812 */ /* 0x000fe400078ec0ff */
[----:B-1----:R-:W-:Y:S02]  /*43e0*/  SEL R5, R5, 0xff800000, P1 ;  /* 0xff80000005057807 */ /* 0x002fe40000800000 */
[----:B------:R-:W-:-:S02]  /*43f0*/  SEL R6, R6, 0xff800000, P2 ;  /* 0xff80000006067807 */ /* 0x000fc40001000000 */
[----:B------:R-:W-:Y:S02]  /*4400*/  SEL R7, R7, 0xff800000, P3 ;  /* 0xff80000007077807 */ /* 0x000fe40001800000 */
[----:B------:R-:W-:Y:S02]  /*4410*/  SEL R8, R8, 0xff800000, P4 ;  /* 0xff80000008087807 */ /* 0x000fe40002000000 */
[----:B------:R-:W-:Y:S02]  /*4420*/  SEL R9, R9, 0xff800000, P5 ;  /* 0xff80000009097807 */ /* 0x000fe40002800000 */
[----:B------:R-:W-:Y:S02]  /*4430*/  SEL R10, R10, 0xff800000, P6 ;  /* 0xff8000000a0a7807 */ /* 0x000fe40003000000 */
[----:B------:R-:W-:Y:S02]  /*4440*/  R2P PR, R44.B1, 0x7f ;  /* 0x0000007f2c007804 */ /* 0x000fe40000001000 */
[----:B------:R-:W-:-:S02]  /*4450*/  FMNMX3 R46, R46, R72, R73, !PT ;  /* 0x000000482e2e7276 */ /* 0x000fc40007800049 */
[----:B------:R-:W-:Y:S02]  /*4460*/  FMNMX3 R47, R47, R78, R79, !PT ;  /* 0x0000004e2f2f7276 */ /* 0x000fe4000780004f */
[----:B------:R-:W-:Y:S02]  /*4470*/  SEL R12, R12, 0xff800000, P0 ;  /* 0xff8000000c0c7807 */ /* 0x000fe40000000000 */
[----:B------:R-:W-:Y:S02]  /*4480*/  SEL R13, R13, 0xff800000, P1 ;  /* 0xff8000000d0d7807 */ /* 0x000fe40000800000 */
[----:B------:R-:W-:Y:S02]  /*4490*/  SEL R14, R14, 0xff800000, P2 ;  /* 0xff8000000e0e7807 */ /* 0x000fe40001000000 */
[----:B------:R-:W-:Y:S02]  /*44a0*/  SEL R15, R15, 0xff800000, P3 ;  /* 0xff8000000f0f7807 */ /* 0x000fe40001800000 */
[----:B------:R-:W-:-:S02]  /*44b0*/  SEL R16, R16, 0xff800000, P4 ;  /* 0xff80000010107807 */ /* 0x000fc40002000000 */
[----:B------:R-:W-:Y:S02]  /*44c0*/  SEL R17, R17, 0xff800000, P5 ;  /* 0xff80000011117807 */ /* 0x000fe40002800000 */
[----:B------:R-:W-:Y:S02]  /*44d0*/  SEL R18, R18, 0xff800000, P6 ;  /* 0xff80000012127807 */ /* 0x000fe40003000000 */
[----:B------:R-:W-:Y:S02]  /*44e0*/  R2P PR, R44.B2, 0x7f ;  /* 0x0000007f2c007804 */ /* 0x000fe40000002000 */
[----:B------:R-:W-:Y:S02]  /*44f0*/  FMNMX3 R46, R46, R82, R83, !PT ;  /* 0x000000522e2e7276 */ /* 0x000fe40007800053 */
[----:B------:R-:W-:Y:S02]  /*4500*/  FMNMX3 R47, R47, R88, R89, !PT ;  /* 0x000000582f2f7276 */ /* 0x000fe40007800059 */
[----:B------:R-:W-:-:S02]  /*4510*/  SEL R20, R20, 0xff800000, P0 ;  /* 0xff80000014147807 */ /* 0x000fc40000000000 */
[----:B------:R-:W-:Y:S02]  /*4520*/  ISETP.NE.U32.AND P0, PT, R45, 0x1, PT ;  /* 0x000000012d00780c */ /* 0x000fe40003f05070 */
[----:B------:R-:W-:Y:S02]  /*4530*/  SEL R21, R21, 0xff800000, P1 ;  /* 0xff80000015157807 */ /* 0x000fe40000800000 */
[----:B------:R-:W-:Y:S02]  /*4540*/  SEL R4, R4, 0xff800000, !P0 ;  /* 0xff80000004047807 */ /* 0x000fe40004000000 */
[----:B------:R-:W-:Y:S02]  /*4550*/  LOP3.LUT P0, RZ, R44, 0x80, RZ, 0xc0, !PT ;  /* 0x000000802cff7812 */ /* 0x000fe4000780c0ff */
[----:B------:R-:W-:Y:S02]  /*4560*/  SEL R22, R22, 0xff800000, P2 ;  /* 0xff80000016167807 */ /* 0x000fe40001000000 */
[----:B------:R-:W-:-:S02]  /*4570*/  SEL R11, R11, 0xff800000, P0 ;  /* 0xff8000000b0b7807 */ /* 0x000fc40000000000 */
[C---:B------:R-:W-:Y:S02]  /*4580*/  LOP3.LUT P0, RZ, R44.reuse, 0x8000, RZ, 0xc0, !PT ;  /* 0x000080002cff7812 */ /* 0x040fe4000780c0ff */
[----:B------:R-:W-:Y:S02]  /*4590*/  SEL R23, R23, 0xff800000, P3 ;  /* 0xff80000017177807 */ /* 0x000fe40001800000 */
[----:B------:R-:W-:Y:S02]  /*45a0*/  SEL R19, R19, 0xff800000, P0 ;  /* 0xff80000013137807 */ /* 0x000fe40000000000 */
[----:B------:R-:W-:Y:S02]  /*45b0*/  LOP3.LUT P0, RZ, R44, 0x800000, RZ, 0xc0, !PT ;  /* 0x008000002cff7812 */ /* 0x000fe4000780c0ff */
[----:B------:R-:W-:Y:S02]  /*45c0*/  SEL R24, R24, 0xff800000, P4 ;  /* 0xff80000018187807 */ /* 0x000fe40002000000 */
[----:B------:R-:W-:-:S02]  /*45d0*/  SEL R27, R27, 0xff800000, P0 ;  /* 0xff8000001b1b7807 */ /* 0x000fc40000000000 */
[----:B------:R-:W-:Y:S02]  /*45e0*/  SEL R25, R25, 0xff800000, P5 ;  /* 0xff80000019197807 */ /* 0x000fe40002800000 */
[----:B------:R-:W-:Y:S02]  /*45f0*/  SEL R26, R26, 0xff800000, P6 ;  /* 0xff8000001a1a7807 */ /* 0x000fe40003000000 */
[----:B------:R-:W-:Y:S02]  /*4600*/  R2P PR, R44.B3, 0x7f ;  /* 0x0000007f2c007804 */ /* 0x000fe40000003000 */
[----:B------:R-:W-:Y:S02]  /*4610*/  FMNMX R45, R68, R69, !PT ;  /* 0x00000045442d7209 */ /* 0x000fe40007800000 */
[----:B------:R-:W-:Y:S02]  /*4620*/  FMNMX3 R46, R46, R92, R93, !PT ;  /* 0x0000005c2e2e7276 */ /* 0x000fe4000780005d */
[----:B------:R-:W-:-:S02]  /*4630*/  SEL R28, R28, 0xff800000, P0 ;  /* 0xff8000001c1c7807 */ /* 0x000fc40000000000 */
[----:B------:R-:W-:Y:S02]  /*4640*/  ISETP.GT.AND P0, PT, R44, -0x1, PT ;  /* 0xffffffff2c00780c */ /* 0x000fe40003f04270 */
[----:B------:R-:W-:Y:S02]  /*4650*/  FMNMX R44, R80, R81, !PT ;  /* 0x00000051502c7209 */ /* 0x000fe40007800000 */
[----:B------:R-:W-:Y:S02]  /*4660*/  FMNMX3 R45, R45, R74, R75, !PT ;  /* 0x0000004a2d2d7276 */ /* 0x000fe4000780004b */
[----:B------:R-:W-:Y:S02]  /*4670*/  FMNMX3 R44, R44, R86, R87, !PT ;  /* 0x000000562c2c7276 */ /* 0x000fe40007800057 */
[----:B------:R-:W-:Y:S02]  /*4680*/  FMNMX3 R45, R45, R84, R85, !PT ;  /* 0x000000542d2d7276 */ /* 0x000fe40007800055 */
[----:B------:R-:W-:-:S02]  /*4690*/  FMNMX3 R44, R44, R90, R91, !PT ;  /* 0x0000005a2c2c7276 */ /* 0x000fc4000780005b */
[----:B------:R-:W-:Y:S02]  /*46a0*/  FMNMX3 R45, R45, R94, R95, !PT ;  /* 0x0000005e2d2d7276 */ /* 0x000fe4000780005f */
[----:B------:R-:W-:Y:S02]  /*46b0*/  FMNMX3 R44, R44, R96, R97, !PT ;  /* 0x000000602c2c7276 */ /* 0x000fe40007800061 */
        /* <DEDUP_REMOVED lines=42> */
[----:B------:R-:W-:Y:S02]  /*4960*/  SEL R29, R29, 0xff800000, P1 ;  /* 0xff8000001d1d7807 */ /* 0x000fe40000800000 */
[----:B------:R-:W-:Y:S02]  /*4970*/  SEL R30, R30, 0xff800000, P2 ;  /* 0xff8000001e1e7807 */ /* 0x000fe40001000000 */
[----:B------:R-:W-:Y:S02]  /*4980*/  SEL R31, R31, 0xff800000, P3 ;  /* 0xff8000001f1f7807 */ /* 0x000fe40001800000 */
[----:B------:R-:W-:-:S02]  /*4990*/  SEL R35, R35, 0xff800000, !P0 ;  /* 0xff80000023237807 */ /* 0x000fc40004000000 */
[----:B------:R-:W-:Y:S02]  /*49a0*/  SEL R32, R32, 0xff800000, P4 ;  /* 0xff80000020207807 */ /* 0x000fe40002000000 */
[----:B------:R-:W-:Y:S02]  /*49b0*/  SEL R33, R33, 0xff800000, P5 ;  /* 0xff80000021217807 */ /* 0x000fe40002800000 */
[----:B------:R-:W-:Y:S02]  /*49c0*/  FMNMX3 R47, R47, R28, R29, !PT ;  /* 0x0000001c2f2f7276 */ /* 0x000fe4000780001d */
[----:B------:R-:W-:Y:S02]  /*49d0*/  FMNMX3 R46, R46, R30, R31, !PT ;  /* 0x0000001e2e2e7276 */ /* 0x000fe4000780001f */
[----:B------:R-:W-:Y:S02]  /*49e0*/  SEL R34, R34, 0xff800000, P6 ;  /* 0xff80000022227807 */ /* 0x000fe40003000000 */
[----:B------:R-:W-:-:S02]  /*49f0*/  FMNMX3 R45, R45, R24, R25, !PT ;  /* 0x000000182d2d7276 */ /* 0x000fc40007800019 */
[----:B------:R-:W-:Y:S02]  /*4a00*/  FMNMX3 R44, R44, R26, R27, !PT ;  /* 0x0000001a2c2c7276 */ /* 0x000fe4000780001b */
[----:B------:R-:W-:Y:S02]  /*4a10*/  FMNMX R46, R47, R46, !PT ;  /* 0x0000002e2f2e7209 */ /* 0x000fe40007800000 */
[----:B------:R-:W-:Y:S02]  /*4a20*/  FMNMX3 R45, R45, R32, R33, !PT ;  /* 0x000000202d2d7276 */ /* 0x000fe40007800021 */
[----:B------:R-:W-:-:S04]  /*4a30*/  FMNMX3 R44, R44, R34, R35, !PT ;  /* 0x000000222c2c7276 */ /* 0x000fc80007800023 */
[----:B------:R-:W-:-:S04]  /*4a40*/  FMNMX3 R158, R46, R45, R44, !PT ;  /* 0x0000002d2e9e7276 */ /* 0x000fc8000780002c */
[----:B------:R-:W-:-:S04]  /*4a50*/  FSETP.NEU.AND P0, PT, R158, -INF , PT ;  /* 0xff8000009e00780b */ /* 0x000fc80003f0d000 */
[----:B------:R-:W-:Y:S02]  /*4a60*/  FSEL R176, R158, RZ, P0 ;  /* 0x000000ff9eb07208 */ /* 0x000fe40000000000 */
[----:B------:R-:W-:-:S03]  /*4a70*/  ELECT P0, URZ, PT ;  /* 0x0000000000ff782f */ /* 0x000fc60003800000 */
[----:B--2---:R-:W-:-:S04]  /*4a80*/  FFMA R176, -R176, UR4, RZ ;  /* 0x00000004b0b07c23 */ /* 0x004fc800080001ff */
[--C-:B------:R-:W-:Y:S02]  /*4a90*/  FFMA2 R46, R68.F32x2.HI_LO, UR4.F32, R176.reuse.F32 ;  /* 0x00000004442e7c49 */ /* 0x100fe400092000b0 */
[--C-:B------:R-:W-:Y:S02]  /*4aa0*/  FFMA2 R50, R70.F32x2.HI_LO, UR4.F32, R176.reuse.F32 ;  /* 0x0000000446327c49 */ /* 0x100fe400092000b0 */
[--C-:B------:R-:W-:Y:S02]  /*4ab0*/  FFMA2 R52, R72.F32x2.HI_LO, UR4.F32, R176.reuse.F32 ;  /* 0x0000000448347c49 */ /* 0x100fe400092000b0 */
[--C-:B------:R-:W-:Y:S01]  /*4ac0*/  FFMA2 R44, R76.F32x2.HI_LO, UR4.F32, R176.reuse.F32 ;  /* 0x000000044c2c7c49 */ /* 0x100fe200092000b0 */
[----:B------:R-:W-:Y:S01]  /*4ad0*/  MUFU.EX2 R46, R46 ;  /* 0x0000002e002e7308 */ /* 0x000fe20000000800 */
[--C-:B------:R-:W-:Y:S02]  /*4ae0*/  FFMA2 R2, R2.F32x2.HI_LO, UR4.F32, R176.reuse.F32 ;  /* 0x0000000402027c49 */ /* 0x100fe400092000b0 */
[----:B------:R-:W-:-:S02]  /*4af0*/  FFMA2 R48, R80.F32x2.HI_LO, UR4.F32, R176.F32 ;  /* 0x0000000450307c49 */ /* 0x000fc400092000b0 */
[--C-:B------:R-:W-:Y:S02]  /*4b00*/  FFMA2 R54, R74.F32x2.HI_LO, UR4.F32, R176.reuse.F32 ;  /* 0x000000044a367c49 */ /* 0x100fe400092000b0 */
[--C-:B------:R-:W-:Y:S01]  /*4b10*/  FFMA2 R56, R86.F32x2.HI_LO, UR4.F32, R176.reuse.F32 ;  /* 0x0000000456387c49 */ /* 0x100fe200092000b0 */
[----:B------:R-:W-:Y:S01]  /*4b20*/  MUFU.EX2 R44, R44 ;  /* 0x0000002c002c7308 */ /* 0x000fe20000000800 */
[--C-:B------:R-:W-:Y:S02]  /*4b30*/  FFMA2 R58, R78.F32x2.HI_LO, UR4.F32, R176.reuse.F32 ;  /* 0x000000044e3a7c49 */ /* 0x100fe400092000b0 */
[--C-:B------:R-:W-:Y:S02]  /*4b40*/  FFMA2 R60, R82.F32x2.HI_LO, UR4.F32, R176.reuse.F32 ;  /* 0x00000004523c7c49 */ /* 0x100fe400092000b0 */
[--C-:B------:R-:W-:Y:S02]  /*4b50*/  FFMA2 R62, R84.F32x2.HI_LO, UR4.F32, R176.reuse.F32 ;  /* 0x00000004543e7c49 */ /* 0x100fe400092000b0 */
[--C-:B------:R-:W-:Y:S01]  /*4b60*/  FFMA2 R64, R90.F32x2.HI_LO, UR4.F32, R176.reuse.F32 ;  /* 0x000000045a407c49 */ /* 0x100fe200092000b0 */
[----:B------:R-:W1:Y:S01]  /*4b70*/  MUFU.EX2 R45, R45 ;  /* 0x0000002d002d7308 */ /* 0x000e620000000800 */
[----:B------:R-:W-:-:S02]  /*4b80*/  FFMA2 R66, R88.F32x2.HI_LO, UR4.F32, R176.F32 ;  /* 0x0000000458427c49 */ /* 0x000fc400092000b0 */
[--C-:B------:R-:W-:Y:S02]  /*4b90*/  FFMA2 R68, R92.F32x2.HI_LO, UR4.F32, R176.reuse.F32 ;  /* 0x000000045c447c49 */ /* 0x100fe400092000b0 */
[--C-:B------:R-:W-:Y:S02]  /*4ba0*/  FFMA2 R70, R94.F32x2.HI_LO, UR4.F32, R176.reuse.F32 ;  /* 0x000000045e467c49 */ /* 0x100fe400092000b0 */
[--C-:B------:R-:W-:Y:S01]  /*4bb0*/  FFMA2 R72, R96.F32x2.HI_LO, UR4.F32, R176.reuse.F32 ;  /* 0x0000000460487c49 */ /* 0x100fe200092000b0 */
[----:B------:R-:W-:Y:S01]  /*4bc0*/  MUFU.EX2 R2, R2 ;  /* 0x0000000200027308 */ /* 0x000fe20000000800 */
[--C-:B------:R-:W-:Y:S02]  /*4bd0*/  FFMA2 R76, R98.F32x2.HI_LO, UR4.F32, R176.reuse.F32 ;  /* 0x00000004624c7c49 */ /* 0x100fe400092000b0 */
[--C-:B------:R-:W-:Y:S02]  /*4be0*/  FFMA2 R78, R100.F32x2.HI_LO, UR4.F32, R176.reuse.F32 ;  /* 0x00000004644e7c49 */ /* 0x100fe400092000b0 */
[----:B------:R-:W-:-:S02]  /*4bf0*/  FFMA2 R82, R102.F32x2.HI_LO, UR4.F32, R176.F32 ;  /* 0x0000000466527c49 */ /* 0x000fc400092000b0 */
[--C-:B------:R-:W-:Y:S01]  /*4c00*/  FFMA2 R84, R104.F32x2.HI_LO, UR4.F32, R176.reuse.F32 ;  /* 0x0000000468547c49 */ /* 0x100fe200092000b0 */
[----:B------:R-:W2:Y:S01]  /*4c10*/  MUFU.EX2 R3, R3 ;  /* 0x0000000300037308 */ /* 0x000ea20000000800 */
[--C-:B------:R-:W-:Y:S02]  /*4c20*/  FFMA2 R88, R118.F32x2.HI_LO, UR4.F32, R176.reuse.F32 ;  /* 0x0000000476587c49 */ /* 0x100fe400092000b0 */
[--C-:B------:R-:W-:Y:S02]  /*4c30*/  FFMA2 R92, R114.F32x2.HI_LO, UR4.F32, R176.reuse.F32 ;  /* 0x00000004725c7c49 */ /* 0x100fe400092000b0 */
[--C-:B------:R-:W-:Y:S02]  /*4c40*/  FFMA2 R94, R116.F32x2.HI_LO, UR4.F32, R176.reuse.F32 ;  /* 0x00000004745e7c49 */ /* 0x100fe400092000b0 */
[--C-:B------:R-:W-:Y:S01]  /*4c50*/  FFMA2 R96, R122.F32x2.HI_LO, UR4.F32, R176.reuse.F32 ;  /* 0x000000047a607c49 */ /* 0x100fe200092000b0 */
[----:B------:R-:W3:Y:S01]  /*4c60*/  MUFU.EX2 R47, R47 ;  /* 0x0000002f002f7308 */ /* 0x000ee20000000800 */
        /* <DEDUP_REMOVED lines=9> */
[----:B------:R-:W4:Y:S01]  /*4d00*/  MUFU.EX2 R49, R49 ;  /* 0x0000003100317308 */ /* 0x000f220000000800 */
[--C-:B------:R-:W-:Y:S02]  /*4d10*/  FFMA2 R114, R130.F32x2.HI_LO, UR4.F32, R176.reuse.F32 ;  /* 0x0000000482727c49 */ /* 0x100fe400092000b0 */
[--C-:B------:R-:W-:Y:S02]  /*4d20*/  FFMA2 R116, R136.F32x2.HI_LO, UR4.F32, R176.reuse.F32 ;  /* 0x0000000488747c49 */ /* 0x100fe400092000b0 */
[--C-:B------:R-:W-:Y:S02]  /*4d30*/  FFMA2 R118, R138.F32x2.HI_LO, UR4.F32, R176.reuse.F32 ;  /* 0x000000048a767c49 */ /* 0x100fe400092000b0 */
[--C-:B------:R-:W-:Y:S01]  /*4d40*/  FFMA2 R122, R140.F32x2.HI_LO, UR4.F32, R176.reuse.F32 ;  /* 0x000000048c7a7c49 */ /* 0x100fe200092000b0 */
[----:B------:R-:W-:Y:S01]  /*4d50*/  MUFU.EX2 R50, R50 ;  /* 0x0000003200327308 */ /* 0x000fe20000000800 */
[----:B------:R-:W-:-:S02]  /*4d60*/  FFMA2 R106, R36.F32x2.HI_LO, UR4.F32, R176.F32 ;  /* 0x00000004246a7c49 */ /* 0x000fc400092000b0 */
[--C-:B------:R-:W-:Y:S02]  /*4d70*/  FFMA2 R108, R38.F32x2.HI_LO, UR4.F32, R176.reuse.F32 ;  /* 0x00000004266c7c49 */ /* 0x100fe400092000b0 */
[--C-:B------:R-:W-:Y:S02]  /*4d80*/  FFMA2 R110, R40.F32x2.HI_LO, UR4.F32, R176.reuse.F32 ;  /* 0x00000004286e7c49 */ /* 0x100fe400092000b0 */
[--C-:B------:R-:W-:Y:S01]  /*4d90*/  FFMA2 R112, R42.F32x2.HI_LO, UR4.F32, R176.reuse.F32 ;  /* 0x000000042a707c49 */ /* 0x100fe200092000b0 */
[----:B------:R-:W5:Y:S01]  /*4da0*/  MUFU.EX2 R51, R51 ;  /* 0x0000003300337308 */ /* 0x000f620000000800 */
[--C-:B------:R-:W-:Y:S02]  /*4db0*/  FFMA2 R120, R146.F32x2.HI_LO, UR4.F32, R176.reuse.F32 ;  /* 0x0000000492787c49 */ /* 0x100fe400092000b0 */
[--C-:B------:R-:W-:Y:S02]  /*4dc0*/  FFMA2 R124, R142.F32x2.HI_LO, UR4.F32, R176.reuse.F32 ;  /* 0x000000048e7c7c49 */ /* 0x100fe400092000b0 */
[----:B------:R-:W-:-:S02]  /*4dd0*/  FFMA2 R126, R144.F32x2.HI_LO, UR4.F32, R176.F32 ;  /* 0x00000004907e7c49 */ /* 0x000fc400092000b0 */
[--C-:B------:R-:W-:Y:S01]  /*4de0*/  FFMA2 R128, R150.F32x2.HI_LO, UR4.F32, R176.reuse.F32 ;  /* 0x0000000496807c49 */ /* 0x100fe200092000b0 */
[----:B------:R-:W-:Y:S01]  /*4df0*/  MUFU.EX2 R52, R52 ;  /* 0x0000003400347308 */ /* 0x000fe20000000800 */
[--C-:B------:R-:W-:Y:S02]  /*4e00*/  FFMA2 R130, R148.F32x2.HI_LO, UR4.F32, R176.reuse.F32 ;  /* 0x0000000494827c49 */ /* 0x100fe400092000b0 */
[--C-:B------:R-:W-:Y:S02]  /*4e10*/  FFMA2 R136, R152.F32x2.HI_LO, UR4.F32, R176.reuse.F32 ;  /* 0x0000000498887c49 */ /* 0x100fe400092000b0 */
[--C-:B------:R-:W-:Y:S01]  /*4e20*/  FFMA2 R138, R154.F32x2.HI_LO, UR4.F32, R176.reuse.F32 ;  /* 0x000000049a8a7c49 */ /* 0x100fe200092000b0 */
[----:B------:R-:W-:Y:S01]  /*4e30*/  LOP3.LUT R154, R132, 0x50, RZ, 0xfc, !PT ;  /* 0x00000050849a7812 */ /* 0x000fe200078efcff */
[--C-:B------:R-:W-:Y:S01]  /*4e40*/  FFMA2 R140, R156.F32x2.HI_LO, UR4.F32, R176.reuse.F32 ;  /* 0x000000049c8c7c49 */ /* 0x100fe200092000b0 */
[----:B------:R-:W5:Y:S01]  /*4e50*/  MUFU.EX2 R53, R53 ;  /* 0x0000003500357308 */ /* 0x000f620000000800 */
[----:B------:R-:W-:-:S02]  /*4e60*/  FFMA2 R162, R20.F32x2.HI_LO, UR4.F32, R176.F32 ;  /* 0x0000000414a27c49 */ /* 0x000fc400092000b0 */
[----:B------:R-:W-:Y:S02]  /*4e70*/  IMAD.U32 R20, RZ, RZ, UR12 ;  /* 0x0000000cff147e24 */ /* 0x000fe4000f8e00ff */
[--C-:B------:R-:W-:Y:S01]  /*4e80*/  FFMA2 R142, R4.F32x2.HI_LO, UR4.F32, R176.reuse.F32 ;  /* 0x00000004048e7c49 */ /* 0x100fe200092000b0 */
[----:B-1----:R-:W-:Y:S01]  /*4e90*/  F2FP.BF16.F32.PACK_AB R4, R45, R44 ;  /* 0x0000002c2d04723e */ /* 0x002fe200000010ff */
[--C-:B------:R-:W-:Y:S01]  /*4ea0*/  FFMA2 R144, R6.F32x2.HI_LO, UR4.F32, R176.reuse.F32 ;  /* 0x0000000406907c49 */ /* 0x100fe200092000b0 */
[----:B--2---:R-:W-:Y:S01]  /*4eb0*/  F2FP.BF16.F32.PACK_AB R5, R3, R2 ;  /* 0x000000020305723e */ /* 0x004fe200000010ff */
[--C-:B------:R-:W-:Y:S01]  /*4ec0*/  FFMA2 R146, R8.F32x2.HI_LO, UR4.F32, R176.reuse.F32 ;  /* 0x0000000408927c49 */ /* 0x100fe200092000b0 */
[----:B------:R-:W-:Y:S01]  /*4ed0*/  MUFU.EX2 R54, R54 ;  /* 0x0000003600367308 */ /* 0x000fe20000000800 */
[--C-:B------:R-:W-:Y:S01]  /*4ee0*/  FFMA2 R148, R10.F32x2.HI_LO, UR4.F32, R176.reuse.F32 ;  /* 0x000000040a947c49 */ /* 0x100fe200092000b0 */
[----:B---3--:R-:W-:Y:S01]  /*4ef0*/  F2FP.BF16.F32.PACK_AB R6, R47, R46 ;  /* 0x0000002e2f06723e */ /* 0x008fe200000010ff */
[--C-:B------:R-:W-:Y:S01]  /*4f00*/  FFMA2 R150, R12.F32x2.HI_LO, UR4.F32, R176.reuse.F32 ;  /* 0x000000040c967c49 */ /* 0x100fe200092000b0 */
[----:B----4-:R-:W-:Y:S01]  /*4f10*/  F2FP.BF16.F32.PACK_AB R7, R49, R48 ;  /* 0x000000303107723e */ /* 0x010fe200000010ff */
[--C-:B------:R-:W-:Y:S01]  /*4f20*/  FFMA2 R152, R14.F32x2.HI_LO, UR4.F32, R176.reuse.F32 ;  /* 0x000000040e987c49 */ /* 0x100fe200092000b0 */
[----:B-----5:R-:W-:Y:S01]  /*4f30*/  F2FP.BF16.F32.PACK_AB R8, R51, R50 ;  /* 0x000000323308723e */ /* 0x020fe200000010ff */
[--C-:B------:R-:W-:Y:S01]  /*4f40*/  FFMA2 R156, R16.F32x2.HI_LO, UR4.F32, R176.reuse.F32 ;  /* 0x00000004109c7c49 */ /* 0x100fe200092000b0 */
[----:B------:R-:W1:Y:S01]  /*4f50*/  MUFU.EX2 R55, R55 ;  /* 0x0000003700377308 */ /* 0x000e620000000800 */
[--C-:B------:R-:W-:Y:S01]  /*4f60*/  FFMA2 R160, R18.F32x2.HI_LO, UR4.F32, R176.reuse.F32 ;  /* 0x0000000412a07c49 */ /* 0x100fe200092000b0 */
[----:B------:R-:W-:Y:S01]  /*4f70*/  F2FP.BF16.F32.PACK_AB R9, R53, R52 ;  /* 0x000000343509723e */ /* 0x000fe200000010ff */
[--C-:B------:R-:W-:Y:S01]  /*4f80*/  FFMA2 R164, R22.F32x2.HI_LO, UR4.F32, R176.reuse.F32 ;  /* 0x0000000416a47c49 */ /* 0x100fe200092000b0 */
[----:B------:R-:W-:Y:S01]  /*4f90*/  LOP3.LUT R155, R132, 0x70, RZ, 0xfc, !PT ;  /* 0x00000070849b7812 */ /* 0x000fe200078efcff */
[----:B------:R-:W-:-:S02]  /*4fa0*/  FFMA2 R166, R24.F32x2.HI_LO, UR4.F32, R176.F32 ;  /* 0x0000000418a67c49 */ /* 0x000fc400092000b0 */
[--C-:B------:R-:W-:Y:S01]  /*4fb0*/  FFMA2 R168, R26.F32x2.HI_LO, UR4.F32, R176.reuse.F32 ;  /* 0x000000041aa87c49 */ /* 0x100fe200092000b0 */
[----:B------:R-:W-:Y:S01]  /*4fc0*/  MUFU.EX2 R56, R56 ;  /* 0x0000003800387308 */ /* 0x000fe20000000800 */
[--C-:B------:R-:W-:Y:S02]  /*4fd0*/  FFMA2 R170, R28.F32x2.HI_LO, UR4.F32, R176.reuse.F32 ;  /* 0x000000041caa7c49 */ /* 0x100fe400092000b0 */
[--C-:B------:R-:W-:Y:S02]  /*4fe0*/  FFMA2 R172, R30.F32x2.HI_LO, UR4.F32, R176.reuse.F32 ;  /* 0x000000041eac7c49 */ /* 0x100fe400092000b0 */
[--C-:B------:R-:W-:Y:S02]  /*4ff0*/  FFMA2 R174, R32.F32x2.HI_LO, UR4.F32, R176.reuse.F32 ;  /* 0x0000000420ae7c49 */ /* 0x100fe400092000b0 */
[----:B------:R-:W-:Y:S01]  /*5000*/  FFMA2 R176, R34.F32x2.HI_LO, UR4.F32, R176.F32 ;  /* 0x0000000422b07c49 */ /* 0x000fe200092000b0 */
[----:B------:R-:W2:Y:S01]  /*5010*/  MUFU.EX2 R57, R57 ;  /* 0x0000003900397308 */ /* 0x000ea20000000800 */
[----:B-1----:R-:W-:Y:S01]  /*5020*/  F2FP.BF16.F32.PACK_AB R10, R55, R54 ;  /* 0x00000036370a723e */ /* 0x002fe200000010ff */
[----:B------:R-:W-:Y:S01]  /*5030*/  FADD2 R44, R44.F32x2.HI_LO, R50.F32x2.HI_LO ;  /* 0x000000322c2c724b */ /* 0x000fe20000000000 */
[----:B------:R-:W-:Y:S01]  /*5040*/  R2UR UR4, R154 ;  /* 0x000000009a0472ca */ /* 0x000fe200000e0000 */
[----:B------:R-:W-:-:S02]  /*5050*/  FADD2 R2, R2.F32x2.HI_LO, R52.F32x2.HI_LO ;  /* 0x000000340202724b */ /* 0x000fc40000000000 */
[----:B------:R-:W-:Y:S02]  /*5060*/  FADD2 R46, R46.F32x2.HI_LO, R54.F32x2.HI_LO ;  /* 0x000000362e2e724b */ /* 0x000fe40000000000 */
[----:B------:R-:W-:Y:S08]  /*5070*/  MUFU.EX2 R58, R58 ;  /* 0x0000003a003a7308 */ /* 0x000ff00000000800 */
[----:B------:R-:W1:Y:S01]  /*5080*/  MUFU.EX2 R59, R59 ;  /* 0x0000003b003b7308 */ /* 0x000e620000000800 */
[----:B--2---:R-:W-:Y:S01]  /*5090*/  F2FP.BF16.F32.PACK_AB R11, R57, R56 ;  /* 0x00000038390b723e */ /* 0x004fe200000010ff */
[----:B------:R-:W-:-:S06]  /*50a0*/  FADD2 R48, R48.F32x2.HI_LO, R56.F32x2.HI_LO ;  /* 0x000000383030724b */ /* 0x000fcc0000000000 */
[----:B------:R-:W-:Y:S08]  /*50b0*/  MUFU.EX2 R60, R60 ;  /* 0x0000003c003c7308 */ /* 0x000ff00000000800 */
[----:B------:R-:W2:Y:S01]  /*50c0*/  MUFU.EX2 R61, R61 ;  /* 0x0000003d003d7308 */ /* 0x000ea20000000800 */
[----:B-1----:R-:W-:Y:S01]  /*50d0*/  F2FP.BF16.F32.PACK_AB R12, R59, R58 ;  /* 0x0000003a3b0c723e */ /* 0x002fe200000010ff */
[----:B------:R-:W-:-:S06]  /*50e0*/  FADD2 R44, R44.F32x2.HI_LO, R58.F32x2.HI_LO ;  /* 0x0000003a2c2c724b */ /* 0x000fcc0000000000 */
        /* <DEDUP_REMOVED lines=27> */
[----:B------:R2:W-:Y:S06]  /*52a0*/  BAR.ARV R20, 0x40 ;  /* 0x000100140000751d */ /* 0x0005ec0000002000 */
[----:B------:R-:W-:Y:S01]  /*52b0*/  MUFU.EX2 R76, R76 ;  /* 0x0000004c004c7308 */ /* 0x000fe20000000800 */
[----:B------:R-:W-:Y:S01]  /*52c0*/  FADD2 R48, R48.F32x2.HI_LO, R72.F32x2.HI_LO ;  /* 0x000000483030724b */ /* 0x000fe20000000000 */
[----:B------:R3:W-:Y:S01]  /*52d0*/  STTM.x16 tmem[UR6], R4 ;  /* 0x00000004000079ed */ /* 0x0007e20008240006 */
[----:B------:R-:W-:-:S05]  /*52e0*/  R2UR UR6, R135 ;  /* 0x00000000870672ca */ /* 0x000fca00000e0000 */
[----:B------:R-:W4:Y:S01]  /*52f0*/  MUFU.EX2 R77, R77 ;  /* 0x0000004d004d7308 */ /* 0x000f220000000800 */
[----:B-1----:R-:W-:Y:S01]  /*5300*/  F2FP.BF16.F32.PACK_AB R28, R75, R74 ;  /* 0x0000004a4b1c723e */ /* 0x002fe200000010ff */
[----:B------:R-:W-:-:S06]  /*5310*/  FADD2 R44, R44.F32x2.HI_LO, R74.F32x2.HI_LO ;  /* 0x0000004a2c2c724b */ /* 0x000fcc0000000000 */
[----:B------:R-:W-:Y:S08]  /*5320*/  MUFU.EX2 R78, R78 ;  /* 0x0000004e004e7308 */ /* 0x000ff00000000800 */
[----:B------:R-:W1:Y:S01]  /*5330*/  MUFU.EX2 R79, R79 ;  /* 0x0000004f004f7308 */ /* 0x000e620000000800 */
[----:B----4-:R-:W-:Y:S01]  /*5340*/  F2FP.BF16.F32.PACK_AB R29, R77, R76 ;  /* 0x0000004c4d1d723e */ /* 0x010fe200000010ff */
[----:B------:R-:W-:-:S06]  /*5350*/  FADD2 R2, R2.F32x2.HI_LO, R76.F32x2.HI_LO ;  /* 0x0000004c0202724b */ /* 0x000fcc0000000000 */
[----:B------:R-:W-:Y:S08]  /*5360*/  MUFU.EX2 R80, R80 ;  /* 0x0000005000507308 */ /* 0x000ff00000000800 */
        /* <DEDUP_REMOVED lines=52> */
[----:B------:R-:W3:Y:S01]  /*56b0*/  MUFU.EX2 R107, R107 ;  /* 0x0000006b006b7308 */ /* 0x000ee20000000800 */
[----:B----4-:R-:W-:Y:S01]  /*56c0*/  F2FP.BF16.F32.PACK_AB R43, R105, R104 ;  /* 0x00000068692b723e */ /* 0x010fe200000010ff */
[----:B------:R-:W-:-:S03]  /*56d0*/  FADD2 R48, R48.F32x2.HI_LO, R104.F32x2.HI_LO ;  /* 0x000000683030724b */ /* 0x000fc60000000000 */
[----:B------:R-:W-:Y:S01]  /*56e0*/  STTM.x16 tmem[UR4], R28 ;  /* 0x0000001c000079ed */ /* 0x000fe20008240004 */
[----:B------:R-:W-:Y:S02]  /*56f0*/  ULOP3.LUT UR4, UR8, 0x1, URZ, 0x3c, !UPT ;  /* 0x0000000108047892 */ /* 0x000fe4000f8e3cff */
[----:B------:R-:W-:Y:S02]  /*5700*/  MUFU.EX2 R108, R108 ;  /* 0x0000006c006c7308 */ /* 0x000fe40000000800 */
[----:B------:R-:W-:-:S06]  /*5710*/  USHF.L.U32 UR4, UR4, 0x1f, URZ ;  /* 0x0000001f04047899 */ /* 0x000fcc00080006ff */
[----:B------:R-:W1:Y:S01]  /*5720*/  MUFU.EX2 R109, R109 ;  /* 0x0000006d006d7308 */ /* 0x000e620000000800 */
[----:B---3--:R-:W-:Y:S01]  /*5730*/  F2FP.BF16.F32.PACK_AB R12, R107, R106 ;  /* 0x0000006a6b0c723e */ /* 0x008fe200000010ff */
[----:B------:R-:W-:-:S06]  /*5740*/  FADD2 R44, R44.F32x2.HI_LO, R106.F32x2.HI_LO ;  /* 0x0000006a2c2c724b */ /* 0x000fcc0000000000 */
[----:B------:R-:W-:Y:S08]  /*5750*/  MUFU.EX2 R110, R110 ;  /* 0x0000006e006e7308 */ /* 0x000ff00000000800 */
[----:B------:R-:W3:Y:S01]  /*5760*/  MUFU.EX2 R111, R111 ;  /* 0x0000006f006f7308 */ /* 0x000ee20000000800 */
[----:B-1----:R-:W-:Y:S01]  /*5770*/  F2FP.BF16.F32.PACK_AB R13, R109, R108 ;  /* 0x0000006c6d0d723e */ /* 0x002fe200000010ff */
[----:B------:R-:W-:-:S06]  /*5780*/  FADD2 R2, R2.F32x2.HI_LO, R108.F32x2.HI_LO ;  /* 0x0000006c0202724b */ /* 0x000fcc0000000000 */
[----:B------:R-:W-:Y:S08]  /*5790*/  MUFU.EX2 R112, R112 ;  /* 0x0000007000707308 */ /* 0x000ff00000000800 */
        /* <DEDUP_REMOVED lines=54> */
[----:B------:R-:W-:-:S03]  /*5b00*/  FADD2 R48, R48.F32x2.HI_LO, R140.F32x2.HI_LO ;  /* 0x0000008c3030724b */ /* 0x000fc60000000000 */
[----:B------:R1:W-:Y:S01]  /*5b10*/  STTM.x16 tmem[UR6], R12 ;  /* 0x0000000c000079ed */ /* 0x0003e20008240006 */
[----:B------:R-:W-:Y:S01]  /*5b20*/  R2UR UR6, R155 ;  /* 0x000000009b0672ca */ /* 0x000fe200000e0000 */
[----:B------:R-:W3:Y:S01]  /*5b30*/  FENCE.VIEW.ASYNC.T ;  /* 0x00000000000073c6 */ /* 0x000ee20000000200 */
[----:B------:R-:W-:Y:S08]  /*5b40*/  MUFU.EX2 R144, R144 ;  /* 0x0000009000907308 */ /* 0x000ff00000000800 */
[----:B------:R-:W4:Y:S01]  /*5b50*/  MUFU.EX2 R145, R145 ;  /* 0x0000009100917308 */ /* 0x000f220000000800 */
[----:B--2---:R-:W-:Y:S01]  /*5b60*/  F2FP.BF16.F32.PACK_AB R4, R143, R142 ;  /* 0x0000008e8f04723e */ /* 0x004fe200000010ff */
[----:B------:R-:W-:-:S06]  /*5b70*/  FADD2 R44, R44.F32x2.HI_LO, R142.F32x2.HI_LO ;  /* 0x0000008e2c2c724b */ /* 0x000fcc0000000000 */
[----:B------:R-:W-:Y:S08]  /*5b80*/  MUFU.EX2 R146, R146 ;  /* 0x0000009200927308 */ /* 0x000ff00000000800 */
[----:B------:R-:W2:Y:S01]  /*5b90*/  MUFU.EX2 R147, R147 ;  /* 0x0000009300937308 */ /* 0x000ea20000000800 */
[----:B----4-:R-:W-:Y:S01]  /*5ba0*/  F2FP.BF16.F32.PACK_AB R5, R145, R144 ;  /* 0x000000909105723e */ /* 0x010fe200000010ff */
[----:B------:R-:W-:-:S06]  /*5bb0*/  FADD2 R2, R2.F32x2.HI_LO, R144.F32x2.HI_LO ;  /* 0x000000900202724b */ /* 0x000fcc0000000000 */
[----:B------:R-:W-:Y:S08]  /*5bc0*/  MUFU.EX2 R148, R148 ;  /* 0x0000009400947308 */ /* 0x000ff00000000800 */
[----:B------:R-:W4:Y:S01]  /*5bd0*/  MUFU.EX2 R149, R149 ;  /* 0x0000009500957308 */ /* 0x000f220000000800 */
[----:B--2---:R-:W-:Y:S01]  /*5be0*/  F2FP.BF16.F32.PACK_AB R6, R147, R146 ;  /* 0x000000929306723e */ /* 0x004fe200000010ff */
[----:B------:R-:W-:-:S06]  /*5bf0*/  FADD2 R46, R46.F32x2.HI_LO, R146.F32x2.HI_LO ;  /* 0x000000922e2e724b */ /* 0x000fcc0000000000 */
[----:B------:R-:W-:Y:S01]  /*5c00*/  MUFU.EX2 R150, R150 ;  /* 0x0000009600967308 */ /* 0x000fe20000000800 */
[----:B-1----:R-:W-:Y:S02]  /*5c10*/  IMAD.MOV.U32 R20, RZ, RZ, 0x1 ;  /* 0x00000001ff147424 */ /* 0x002fe400078e00ff */
[----:B------:R-:W-:Y:S02]  /*5c20*/  IMAD.U32 R21, RZ, RZ, UR4 ;  /* 0x00000004ff157e24 */ /* 0x000fe4000f8e00ff */
[----:B---3--:R1:W-:Y:S03]  /*5c30*/  SYNCS.ARRIVE.TRANS64.ART0 RZ, [UR5+0xd8], R20 ;  /* 0x0000d814ffff79a7 */ /* 0x0083e60008500005 */
[----:B------:R-:W2:Y:S01]  /*5c40*/  MUFU.EX2 R151, R151 ;  /* 0x0000009700977308 */ /* 0x000ea20000000800 */
[----:B----4-:R-:W-:Y:S01]  /*5c50*/  F2FP.BF16.F32.PACK_AB R7, R149, R148 ;  /* 0x000000949507723e */ /* 0x010fe200000010ff */
[----:B------:R-:W-:-:S06]  /*5c60*/  FADD2 R48, R48.F32x2.HI_LO, R148.F32x2.HI_LO ;  /* 0x000000943030724b */ /* 0x000fcc0000000000 */
[----:B------:R-:W-:Y:S08]  /*5c70*/  MUFU.EX2 R152, R152 ;  /* 0x0000009800987308 */ /* 0x000ff00000000800 */
[----:B------:R-:W3:Y:S01]  /*5c80*/  MUFU.EX2 R153, R153 ;  /* 0x0000009900997308 */ /* 0x000ee20000000800 */
[----:B--2---:R-:W-:Y:S01]  /*5c90*/  F2FP.BF16.F32.PACK_AB R8, R151, R150 ;  /* 0x000000969708723e */ /* 0x004fe200000010ff */
[----:B------:R-:W-:-:S06]  /*5ca0*/  FADD2 R44, R44.F32x2.HI_LO, R150.F32x2.HI_LO ;  /* 0x000000962c2c724b */ /* 0x000fcc0000000000 */
[----:B------:R-:W-:Y:S08]  /*5cb0*/  MUFU.EX2 R156, R156 ;  /* 0x0000009c009c7308 */ /* 0x000ff00000000800 */
[----:B------:R-:W2:Y:S01]  /*5cc0*/  MUFU.EX2 R157, R157 ;  /* 0x0000009d009d7308 */ /* 0x000ea20000000800 */
[----:B---3--:R-:W-:Y:S01]  /*5cd0*/  F2FP.BF16.F32.PACK_AB R9, R153, R152 ;  /* 0x000000989909723e */ /* 0x008fe200000010ff */
        /* <DEDUP_REMOVED lines=32> */
[----:B------:R-:W-:-:S04]  /*5ee0*/  FADD2 R2, R2.F32x2.HI_LO, R172.F32x2.HI_LO ;  /* 0x000000ac0202724b */ /* 0x000fc80000000000 */
[----:B------:R-:W-:Y:S02]  /*5ef0*/  FADD2 R2, R44.F32x2.HI_LO, R2.F32x2.HI_LO ;  /* 0x000000022c02724b */ /* 0x000fe40000000000 */
[----:B------:R-:W-:Y:S08]  /*5f00*/  MUFU.EX2 R176, R176 ;  /* 0x000000b000b07308 */ /* 0x000ff00000000800 */
[----:B------:R-:W3:Y:S01]  /*5f10*/  MUFU.EX2 R177, R177 ;  /* 0x000000b100b17308 */ /* 0x000ee20000000800 */
[----:B--2---:R-:W-:Y:S01]  /*5f20*/  F2FP.BF16.F32.PACK_AB R18, R175, R174 ;  /* 0x000000aeaf12723e */ /* 0x004fe200000010ff */
[----:B------:R-:W-:Y:S01]  /*5f30*/  FADD2 R46, R46.F32x2.HI_LO, R174.F32x2.HI_LO ;  /* 0x000000ae2e2e724b */ /* 0x000fe20000000000 */
[----:B---3--:R-:W-:Y:S01]  /*5f40*/  F2FP.BF16.F32.PACK_AB R19, R177, R176 ;  /* 0x000000b0b113723e */ /* 0x008fe200000010ff */
[----:B------:R-:W-:-:S03]  /*5f50*/  FADD2 R48, R48.F32x2.HI_LO, R176.F32x2.HI_LO ;  /* 0x000000b03030724b */ /* 0x000fc60000000000 */
[----:B------:R1:W-:Y:S01]  /*5f60*/  STTM.x16 tmem[UR6], R4 ;  /* 0x00000004000079ed */ /* 0x0003e20008240006 */
[----:B------:R-:W2:Y:S02]  /*5f70*/  FENCE.VIEW.ASYNC.T ;  /* 0x00000000000073c6 */ /* 0x000ea40000000200 */
[----:B--2---:R-:W-:Y:S01]  /*5f80*/  NOP ;  /* 0x0000000000007918 */ /* 0x004fe20000000000 */
[----:B------:R1:W-:Y:S01]  /*5f90*/  @P0 SYNCS.ARRIVE.TRANS64.ART0 RZ, [UR5+0xe0], R20 ;  /* 0x0000e014ffff09a7 */ /* 0x0003e20008500005 */
[----:B------:R-:W-:-:S04]  /*5fa0*/  FADD2 R46, R46.F32x2.HI_LO, R48.F32x2.HI_LO ;  /* 0x000000302e2e724b */ /* 0x000fc80000000000 */
[----:B------:R-:W-:Y:S01]  /*5fb0*/  FADD2 R2, R2.F32x2.HI_LO, R46.F32x2.HI_LO ;  /* 0x0000002e0202724b */ /* 0x000fe20000000000 */
[----:B------:R-:W2:Y:S02]  /*5fc0*/  SYNCS.PHASECHK.TRANS64.TRYWAIT P0, [UR5+0x108], R21 ;  /* 0x00010815ff0075a7 */ /* 0x000ea40008001105 */
[----:B-12---:R-:W-:Y:S05]  /*5fd0*/  @!P0 BRA `(.L_x_44) ;  /* 0x0000003c00848947 */ /* 0x006fea0003800000 */
.L_x_100:
[----:B------:R-:W-:Y:S01]  /*5fe0*/  FADD R176, R2, R3 ;  /* 0x0000000302b07221 */ /* 0x000fe20000000000 */
[----:B------:R-:W-:Y:S06]  /*5ff0*/  BRA.U !UP0, `(.L_x_45) ;  /* 0x0000001d08f47547 */ /* 0x000fec000b800000 */
[----:B------:R-:W-:Y:S01]  /*6000*/  MOV R178, R158 ;  /* 0x0000009e00b27202 */ /* 0x000fe20000000f00 */
[----:B------:R-:W2:Y:S01]  /*6010*/  LDCU UR4, c[0x0][0x600] ;  /* 0x0000c000ff0477ac */ /* 0x000ea20008000800 */
[----:B------:R-:W-:-:S04]  /*6020*/  UMOV UR10, URZ ;  /* 0x000000ff000a7c82 */ /* 0x000fc80008000000 */
.L_x_48:
[----:B------:R-:W-:Y:S01]  /*6030*/  USHF.L.U32 UR6, UR9, 0x1f, URZ ;  /* 0x0000001f09067899 */ /* 0x000fe200080006ff */
[----:B------:R-:W-:-:S05]  /*6040*/  R2UR UR7, R132 ;  /* 0x00000000840772ca */ /* 0x000fca00000e0000 */
[----:B------:R-:W-:-:S04]  /*6050*/  MOV R2, UR6 ;  /* 0x0000000600027c02 */ /* 0x000fc80008000f00 */
[----:B------:R-:W3:Y:S02]  /*6060*/  SYNCS.PHASECHK.TRANS64.TRYWAIT P0, [UR5+0xd0], R2 ;  /* 0x0000d002ff0075a7 */ /* 0x000ee40008001105 */
[----:B---3--:R-:W-:Y:S05]  /*6070*/  @!P0 BRA `(.L_x_46) ;  /* 0x0000003c007c8947 */ /* 0x008fea0003800000 */
.L_x_102:
[----:B------:R-:W3:Y:S01]  /*6080*/  LDTM.x32 R100, tmem[UR7] ;  /* 0x00000007006479ee */ /* 0x000ee200082c0000 */
[----:B------:R-:W-:Y:S02]  /*6090*/  R2UR UR6, R133 ;  /* 0x00000000850672ca */ /* 0x000fe400000e0000 */
[----:B------:R-:W-:-:S11]  /*60a0*/  R2UR UR7, R134 ;  /* 0x00000000860772ca */ /* 0x000fd600000e0000 */
[----:B------:R-:W4:Y:S01]  /*60b0*/  LDTM.x32 R68, tmem[UR6] ;  /* 0x00000006004479ee */ /* 0x000f2200082c0000 */
[----:B------:R-:W-:Y:S01]  /*60c0*/  R2UR UR6, R135 ;  /* 0x00000000870672ca */ /* 0x000fe200000e0000 */
[----:B------:R-:W5:Y:S01]  /*60d0*/  LDTM.x32 R36, tmem[UR7] ;  /* 0x00000007002479ee */ /* 0x000f6200082c0000 */
[----:B------:R-:W-:Y:S02]  /*60e0*/  R2UR UR7, R154 ;  /* 0x000000009a0772ca */ /* 0x000fe400000e0000 */
[----:B---3--:R-:W-:Y:S02]  /*60f0*/  FMNMX3 R136, R178, R100, R101, !PT ;  /* 0x00000064b2887276 */ /* 0x008fe40007800065 */
[----:B------:R-:W-:Y:S02]  /*6100*/  FMNMX R3, R102, R103, !PT ;  /* 0x0000006766037209 */ /* 0x000fe40007800000 */
[----:B-1----:R-:W-:-:S05]  /*6110*/  FMNMX R2, R104, R105, !PT ;  /* 0x0000006968027209 */ /* 0x002fca0007800000 */
[----:B------:R-:W1:Y:S01]  /*6120*/  LDTM.x32 R4, tmem[UR6] ;  /* 0x00000006000479ee */ /* 0x000e6200082c0000 */
[----:B------:R-:W-:Y:S02]  /*6130*/  FMNMX R177, R106, R107, !PT ;  /* 0x0000006b6ab17209 */ /* 0x000fe40007800000 */
        /* <DEDUP_REMOVED lines=12> */
[----:B----4-:R-:W-:Y:S02]  /*6200*/  FMNMX3 R136, R136, R68, R69, !PT ;  /* 0x0000004488887276 */ /* 0x010fe40007800045 */
        /* <DEDUP_REMOVED lines=15> */
[----:B-----5:R-:W-:-:S02]  /*6300*/  FMNMX3 R136, R136, R36, R37, !PT ;  /* 0x0000002488887276 */ /* 0x020fc40007800025 */
        /* <DEDUP_REMOVED lines=15> */
[----:B-1----:R-:W-:Y:S02]  /*6400*/  FMNMX3 R136, R136, R4, R5, !PT ;  /* 0x0000000488887276 */ /* 0x002fe40007800005 */
        /* <DEDUP_REMOVED lines=15> */
[----:B------:R-:W-:Y:S02]  /*6500*/  FMNMX R3, R136, R3, !PT ;  /* 0x0000000388037209 */ /* 0x000fe40007800000 */
[----:B------:R-:W-:Y:S02]  /*6510*/  R2UR UR6, R134 ;  /* 0x00000000860672ca */ /* 0x000fe400000e0000 */
[----:B------:R-:W-:-:S04]  /*6520*/  FMNMX3 R177, R3, R2, R177, !PT ;  /* 0x0000000203b17276 */ /* 0x000fc800078000b1 */
[----:B------:R-:W-:-:S04]  /*6530*/  FSETP.NEU.AND P0, PT, R177, -INF , PT ;  /* 0xff800000b100780b */ /* 0x000fc80003f0d000 */
[----:B------:R-:W-:Y:S02]  /*6540*/  FSEL R158, R177, RZ, P0 ;  /* 0x000000ffb19e7208 */ /* 0x000fe40000000000 */
[----:B------:R-:W-:-:S03]  /*6550*/  ELECT P0, URZ, PT ;  /* 0x0000000000ff782f */ /* 0x000fc60003800000 */
[----:B------:R-:W-:-:S04]  /*6560*/  FADD R162, -R158, R178 ;  /* 0x000000b29ea27221 */ /* 0x000fc80000000100 */
[----:B--2---:R-:W-:-:S05]  /*6570*/  FMUL R162, R162, UR4 ;  /* 0x00000004a2a27c20 */ /* 0x004fca0008400000 */
[----:B------:R-:W-:Y:S02]  /*6580*/  FSETP.GE.AND P1, PT, R162, -8, PT ;  /* 0xc1000000a200780b */ /* 0x000fe40003f26000 */
[----:B------:R-:W1:Y:S02]  /*6590*/  MUFU.EX2 R162, R162 ;  /* 0x000000a200a27308 */ /* 0x000e640000000800 */
[----:B------:R-:W-:-:S05]  /*65a0*/  FSEL R158, R178, R158, P1 ;  /* 0x0000009eb29e7208 */ /* 0x000fca0000800000 */
[----:B------:R-:W-:-:S04]  /*65b0*/  FFMA R158, -R158, UR4, RZ ;  /* 0x000000049e9e7c23 */ /* 0x000fc800080001ff */
[--C-:B------:R-:W-:Y:S02]  /*65c0*/  FFMA2 R2, R100.F32x2.HI_LO, UR4.F32, R158.reuse.F32 ;  /* 0x0000000464027c49 */ /* 0x100fe4000920009e */
[--C-:B------:R-:W-:Y:S02]  /*65d0*/  FFMA2 R100, R102.F32x2.HI_LO, UR4.F32, R158.reuse.F32 ;  /* 0x0000000466647c49 */ /* 0x100fe4000920009e */
[--C-:B------:R-:W-:Y:S02]  /*65e0*/  FFMA2 R102, R104.F32x2.HI_LO, UR4.F32, R158.reuse.F32 ;  /* 0x0000000468667c49 */ /* 0x100fe4000920009e */
[--C-:B------:R-:W-:Y:S01]  /*65f0*/  FFMA2 R104, R106.F32x2.HI_LO, UR4.F32, R158.reuse.F32 ;  /* 0x000000046a687c49 */ /* 0x100fe2000920009e */
[----:B------:R-:W-:Y:S01]  /*6600*/  MUFU.EX2 R2, R2 ;  /* 0x0000000200027308 */ /* 0x000fe20000000800 */
[--C-:B------:R-:W-:Y:S01]  /*6610*/  FFMA2 R106, R108.F32x2.HI_LO, UR4.F32, R158.reuse.F32 ;  /* 0x000000046c6a7c49 */ /* 0x100fe2000920009e */
[----:B-1----:R-:W-:Y:S01]  /*6620*/  FSEL R179, R162, 1, !P1 ;  /* 0x3f800000a2b37808 */ /* 0x002fe20004800000 */
        /* <DEDUP_REMOVED lines=8> */
[----:B------:R-:W-:Y:S01]  /*66b0*/  MUFU.EX2 R100, R100 ;  /* 0x0000006400647308 */ /* 0x000fe20000000800 */
[----:B------:R-:W-:-:S02]  /*66c0*/  FFMA2 R96, R96.F32x2.HI_LO, UR4.F32, R158.F32 ;  /* 0x0000000460607c49 */ /* 0x000fc4000920009e */
[--C-:B------:R-:W-:Y:S02]  /*66d0*/  FFMA2 R122, R124.F32x2.HI_LO, UR4.F32, R158.reuse.F32 ;  /* 0x000000047c7a7c49 */ /* 0x100fe4000920009e */
[--C-:B------:R-:W-:Y:S01]  /*66e0*/  FFMA2 R124, R126.F32x2.HI_LO, UR4.F32, R158.reuse.F32 ;  /* 0x000000047e7c7c49 */ /* 0x100fe2000920009e */
[----:B------:R-:W-:Y:S01]  /*66f0*/  FMNMX R96, R96, -127, !PT ;  /* 0xc2fe000060607809 */ /* 0x000fe20007800000 */
[--C-:B------:R-:W-:Y:S01]  /*6700*/  FFMA2 R126, R128.F32x2.HI_LO, UR4.F32, R158.reuse.F32 ;  /* 0x00000004807e7c49 */ /* 0x100fe2000920009e */
[----:B------:R-:W-:Y:S01]  /*6710*/  FMNMX R97, R97, -127, !PT ;  /* 0xc2fe000061617809 */ /* 0x000fe20007800000 */
        /* <DEDUP_REMOVED lines=8> */
[--C-:B------:R-:W-:Y:S01]  /*67a0*/  FFMA2 R144, R6.F32x2.HI_LO, UR4.F32, R158.reuse.F32 ;  /* 0x0000000406907c49 */ /* 0x100fe2000920009e */
[----:B------:R-:W-:Y:S01]  /*67b0*/  FMNMX R16, R16, -127, !PT ;  /* 0xc2fe000010107809 */ /* 0x000fe20007800000 */
[--C-:B------:R-:W-:Y:S01]  /*67c0*/  FFMA2 R64, R28.F32x2.HI_LO, UR4.F32, R158.reuse.F32 ;  /* 0x000000041c407c49 */ /* 0x100fe2000920009e */
[----:B------:R-:W-:Y:S01]  /*67d0*/  FMNMX R17, R17, -127, !PT ;  /* 0xc2fe000011117809 */ /* 0x000fe20007800000 */
[--C-:B------:R-:W-:Y:S01]  /*67e0*/  FFMA2 R6, R50.F32x2.HI_LO, UR4.F32, R158.reuse.F32 ;  /* 0x0000000432067c49 */ /* 0x100fe2000920009e */
[----:B------:R-:W-:Y:S01]  /*67f0*/  FMNMX R8, R8, -127, !PT ;  /* 0xc2fe000008087809 */ /* 0x000fe20007800000 */
[----:B------:R-:W-:Y:S01]  /*6800*/  FADD2.RM R28, R96.F32x2.HI_LO, 12582912 ;  /* 0x4b400000601c744b */ /* 0x000fe20000204000 */
[----:B------:R-:W-:Y:S01]  /*6810*/  FMNMX R9, R9, -127, !PT ;  /* 0xc2fe000009097809 */ /* 0x000fe20007800000 */
[--C-:B------:R-:W-:Y:S01]  /*6820*/  FFMA2 R152, R14.F32x2.HI_LO, UR4.F32, R158.reuse.F32 ;  /* 0x000000040e987c49 */ /* 0x100fe2000920009e */
[----:B------:R-:W-:Y:S01]  /*6830*/  FMNMX R6, R6, -127, !PT ;  /* 0xc2fe000006067809 */ /* 0x000fe20007800000 */
[--C-:B------:R-:W-:Y:S01]  /*6840*/  FFMA2 R14, R82.F32x2.HI_LO, UR4.F32, R158.reuse.F32 ;  /* 0x00000004520e7c49 */ /* 0x100fe2000920009e */
[----:B------:R-:W-:Y:S01]  /*6850*/  FMNMX R7, R7, -127, !PT ;  /* 0xc2fe000007077809 */ /* 0x000fe20007800000 */
[----:B------:R-:W-:Y:S01]  /*6860*/  FADD2 R170, R28.F32x2.HI_LO, -12582912 ;  /* 0xcb4000001caa744b */ /* 0x000fe20000200000 */
[----:B------:R1:W-:Y:S01]  /*6870*/  MUFU.EX2 R80, R36 ;  /* 0x0000002400507308 */ /* 0x0003e20000000800 */
[--C-:B------:R-:W-:Y:S01]  /*6880*/  FFMA2 R22, R22.F32x2.HI_LO, UR4.F32, R158.reuse.F32 ;  /* 0x0000000416167c49 */ /* 0x100fe2000920009e */
[----:B------:R-:W-:Y:S01]  /*6890*/  FMNMX R14, R14, -127, !PT ;  /* 0xc2fe00000e0e7809 */ /* 0x000fe20007800000 */
[----:B------:R-:W-:Y:S01]  /*68a0*/  FADD2.RM R174, R16.F32x2.HI_LO, 12582912 ;  /* 0x4b40000010ae744b */ /* 0x000fe20000204000 */
[----:B------:R-:W-:Y:S01]  /*68b0*/  FMNMX R15, R15, -127, !PT ;  /* 0xc2fe00000f0f7809 */ /* 0x000fe20007800000 */
[----:B------:R-:W-:-:S02]  /*68c0*/  FFMA2 R148, R10.F32x2.HI_LO, UR4.F32, R158.F32 ;  /* 0x000000040a947c49 */ /* 0x000fc4000920009e */
[----:B------:R-:W-:Y:S01]  /*68d0*/  FADD2 R170, R96.F32x2.HI_LO, -R170.F32x2.HI_LO ;  /* 0x800000aa60aa724b */ /* 0x000fe20000000000 */
[----:B------:R2:W-:Y:S01]  /*68e0*/  MUFU.EX2 R81, R37 ;  /* 0x0000002500517308 */ /* 0x0005e20000000800 */
[--C-:B------:R-:W-:Y:S02]  /*68f0*/  FFMA2 R10, R48.F32x2.HI_LO, UR4.F32, R158.reuse.F32 ;  /* 0x00000004300a7c49 */ /* 0x100fe4000920009e */
[--C-:B------:R-:W-:Y:S02]  /*6900*/  FFMA2 R48, R18.F32x2.HI_LO, UR4.F32, R158.reuse.F32 ;  /* 0x0000000412307c49 */ /* 0x100fe4000920009e */
[--C-:B------:R-:W-:Y:S01]  /*6910*/  FFMA2 R142, R4.F32x2.HI_LO, UR4.F32, R158.reuse.F32 ;  /* 0x00000004048e7c49 */ /* 0x100fe2000920009e */
[----:B------:R-:W-:Y:S01]  /*6920*/  FMNMX R10, R10, -127, !PT ;  /* 0xc2fe00000a0a7809 */ /* 0x000fe20007800000 */
[--C-:B------:R-:W-:Y:S01]  /*6930*/  FFMA2 R150, R12.F32x2.HI_LO, UR4.F32, R158.reuse.F32 ;  /* 0x000000040c967c49 */ /* 0x100fe2000920009e */
[----:B------:R-:W-:Y:S01]  /*6940*/  MUFU.EX2 R96, R22 ;  /* 0x0000001600607308 */ /* 0x000fe20000000800 */
[----:B------:R-:W-:Y:S01]  /*6950*/  FADD2 R18, R174.F32x2.HI_LO, -12582912 ;  /* 0xcb400000ae12744b */ /* 0x000fe20000200000 */
[----:B------:R-:W-:Y:S01]  /*6960*/  FMNMX R11, R11, -127, !PT ;  /* 0xc2fe00000b0b7809 */ /* 0x000fe20007800000 */
[----:B------:R-:W-:-:S02]  /*6970*/  FFMA2 R12, R98.F32x2.HI_LO, UR4.F32, R158.F32 ;  /* 0x00000004620c7c49 */ /* 0x000fc4000920009e */
[--C-:B------:R-:W-:Y:S02]  /*6980*/  FFMA2 R4, R66.F32x2.HI_LO, UR4.F32, R158.reuse.F32 ;  /* 0x0000000442047c49 */ /* 0x100fe4000920009e */
[--C-:B------:R-:W-:Y:S01]  /*6990*/  FFMA2 R50, R30.F32x2.HI_LO, UR4.F32, R158.reuse.F32 ;  /* 0x000000041e327c49 */ /* 0x100fe2000920009e */
[----:B------:R3:W-:Y:S01]  /*69a0*/  MUFU.EX2 R97, R23 ;  /* 0x0000001700617308 */ /* 0x0007e20000000800 */
[--C-:B------:R-:W-:Y:S01]  /*69b0*/  FFMA2 R68, R68.F32x2.HI_LO, UR4.F32, R158.reuse.F32 ;  /* 0x0000000444447c49 */ /* 0x100fe2000920009e */
[----:B------:R-:W-:Y:S01]  /*69c0*/  FMNMX R12, R12, -127, !PT ;  /* 0xc2fe00000c0c7809 */ /* 0x000fe20007800000 */
[--C-:B------:R-:W-:Y:S01]  /*69d0*/  FFMA2 R70, R70.F32x2.HI_LO, UR4.F32, R158.reuse.F32 ;  /* 0x0000000446467c49 */ /* 0x100fe2000920009e */
[----:B------:R-:W-:Y:S01]  /*69e0*/  FMNMX R13, R13, -127, !PT ;  /* 0xc2fe00000d0d7809 */ /* 0x000fe20007800000 */
[--C-:B------:R-:W-:Y:S01]  /*69f0*/  FFMA2 R72, R72.F32x2.HI_LO, UR4.F32, R158.reuse.F32 ;  /* 0x0000000448487c49 */ /* 0x100fe2000920009e */
[----:B-1----:R-:W-:Y:S01]  /*6a00*/  FMNMX R36, R4, -127, !PT ;  /* 0xc2fe000004247809 */ /* 0x002fe20007800000 */
[--C-:B------:R-:W-:Y:S01]  /*6a10*/  FFMA2 R74, R74.F32x2.HI_LO, UR4.F32, R158.reuse.F32 ;  /* 0x000000044a4a7c49 */ /* 0x100fe2000920009e */
[----:B--2---:R-:W-:Y:S01]  /*6a20*/  FMNMX R37, R5, -127, !PT ;  /* 0xc2fe000005257809 */ /* 0x004fe20007800000 */
[--C-:B------:R-:W-:Y:S01]  /*6a30*/  FFMA2 R76, R76.F32x2.HI_LO, UR4.F32, R158.reuse.F32 ;  /* 0x000000044c4c7c49 */ /* 0x100fe2000920009e */
[----:B------:R-:W-:Y:S01]  /*6a40*/  MUFU.EX2 R103, R103 ;  /* 0x0000006700677308 */ /* 0x000fe20000000800 */
[----:B------:R-:W-:-:S02]  /*6a50*/  FFMA2 R78, R78.F32x2.HI_LO, UR4.F32, R158.F32 ;  /* 0x000000044e4e7c49 */ /* 0x000fc4000920009e */
[--C-:B------:R-:W-:Y:S02]  /*6a60*/  FFMA2 R84, R84.F32x2.HI_LO, UR4.F32, R158.reuse.F32 ;  /* 0x0000000454547c49 */ /* 0x100fe4000920009e */
[--C-:B------:R-:W-:Y:S02]  /*6a70*/  FFMA2 R86, R86.F32x2.HI_LO, UR4.F32, R158.reuse.F32 ;  /* 0x0000000456567c49 */ /* 0x100fe4000920009e */
[----:B---3--:R-:W-:Y:S01]  /*6a80*/  FADD2.RM R22, R6.F32x2.HI_LO, 12582912 ;  /* 0x4b4000000616744b */ /* 0x008fe20000204000 */
[----:B------:R-:W-:Y:S01]  /*6a90*/  MUFU.EX2 R104, R104 ;  /* 0x0000006800687308 */ /* 0x000fe20000000800 */
[--C-:B------:R-:W-:Y:S02]  /*6aa0*/  FFMA2 R88, R88.F32x2.HI_LO, UR4.F32, R158.reuse.F32 ;  /* 0x0000000458587c49 */ /* 0x100fe4000920009e */
[--C-:B------:R-:W-:Y:S02]  /*6ab0*/  FFMA2 R90, R90.F32x2.HI_LO, UR4.F32, R158.reuse.F32 ;  /* 0x000000045a5a7c49 */ /* 0x100fe4000920009e */
[----:B------:R-:W-:-:S02]  /*6ac0*/  FFMA2 R92, R92.F32x2.HI_LO, UR4.F32, R158.F32 ;  /* 0x000000045c5c7c49 */ /* 0x000fc4000920009e */
        /* <DEDUP_REMOVED lines=20> */
[----:B------:R-:W-:Y:S01]  /*6c10*/  FADD2.RM R30, R14.F32x2.HI_LO, 12582912 ;  /* 0x4b4000000e1e744b */ /* 0x000fe20000204000 */
[----:B------:R-:W-:Y:S01]  /*6c20*/  MUFU.EX2 R109, R109 ;  /* 0x0000006d006d7308 */ /* 0x000fe20000000800 */
[----:B------:R-:W-:-:S02]  /*6c30*/  FFMA2 R158, R34.F32x2.HI_LO, UR4.F32, R158.F32 ;  /* 0x00000004229e7c49 */ /* 0x000fc4000920009e */
[----:B------:R-:W-:Y:S02]  /*6c40*/  IMAD.MOV.U32 R34, RZ, RZ, 0x3d9df09d ;  /* 0x3d9df09dff227424 */ /* 0x000fe400078e00ff */
[----:B------:R-:W-:Y:S02]  /*6c50*/  FADD2 R164, R22.F32x2.HI_LO, -12582912 ;  /* 0xcb40000016a4744b */ /* 0x000fe40000200000 */
[----:B------:R-:W-:Y:S02]  /*6c60*/  FADD2 R32, R16.F32x2.HI_LO, -R18.F32x2.HI_LO ;  /* 0x800000121020724b */ /* 0x000fe40000000000 */
[----:B------:R-:W-:Y:S01]  /*6c70*/  FADD2 R172, R30.F32x2.HI_LO, -12582912 ;  /* 0xcb4000001eac744b */ /* 0x000fe20000200000 */
[----:B------:R-:W-:Y:S01]  /*6c80*/  MUFU.EX2 R110, R110 ;  /* 0x0000006e006e7308 */ /* 0x000fe20000000800 */
[----:B------:R-:W-:Y:S02]  /*6c90*/  FADD2 R164, R6.F32x2.HI_LO, -R164.F32x2.HI_LO ;  /* 0x800000a406a4724b */ /* 0x000fe40000000000 */
[----:B------:R-:W-:-:S02]  /*6ca0*/  FFMA2 R6, R32.F32x2.HI_LO, R34.F32, 0.22756439447402954102 ;  /* 0x3e6906a420067449 */ /* 0x000fc40001200022 */
[----:B------:R-:W-:Y:S02]  /*6cb0*/  FADD2 R172, R14.F32x2.HI_LO, -R172.F32x2.HI_LO ;  /* 0x800000ac0eac724b */ /* 0x000fe40000000000 */
[----:B------:R-:W-:Y:S01]  /*6cc0*/  FADD2.RM R26, R12.F32x2.HI_LO, 12582912 ;  /* 0x4b4000000c1a744b */ /* 0x000fe20000204000 */
[----:B------:R-:W1:Y:S01]  /*6cd0*/  MUFU.EX2 R111, R111 ;  /* 0x0000006f006f7308 */ /* 0x000e620000000800 */
[----:B------:R-:W-:Y:S02]  /*6ce0*/  FFMA2 R6, R6.F32x2.HI_LO, R32.F32x2.HI_LO, 0.69514614343643188477 ;  /* 0x3f31f51906067449 */ /* 0x000fe40000200020 */
[----:B------:R-:W-:Y:S02]  /*6cf0*/  FADD2.RM R24, R10.F32x2.HI_LO, 12582912 ;  /* 0x4b4000000a18744b */ /* 0x000fe40000204000 */
[----:B------:R-:W-:Y:S02]  /*6d00*/  FFMA2 R4, R172.F32x2.HI_LO, R34.F32, 0.22756439447402954102 ;  /* 0x3e6906a4ac047449 */ /* 0x000fe40001200022 */
[----:B------:R-:W-:Y:S01]  /*6d10*/  FADD2 R168, R26.F32x2.HI_LO, -12582912 ;  /* 0xcb4000001aa8744b */ /* 0x000fe20000200000 */
[----:B------:R-:W-:Y:S01]  /*6d20*/  MUFU.EX2 R112, R112 ;  /* 0x0000007000707308 */ /* 0x000fe20000000800 */
[----:B------:R-:W-:-:S02]  /*6d30*/  FADD2.RM R20, R8.F32x2.HI_LO, 12582912 ;  /* 0x4b4000000814744b */ /* 0x000fc40000204000 */
[----:B------:R-:W-:Y:S02]  /*6d40*/  FFMA2 R32, R6.F32x2.HI_LO, R32.F32x2.HI_LO, 1 ;  /* 0x3f80000006207449 */ /* 0x000fe40000200020 */
[----:B------:R-:W-:Y:S02]  /*6d50*/  FFMA2 R6, R170.F32x2.HI_LO, R34.F32, 0.22756439447402954102 ;  /* 0x3e6906a4aa067449 */ /* 0x000fe40001200022 */
[----:B------:R-:W-:Y:S01]  /*6d60*/  FADD2 R166, R24.F32x2.HI_LO, -12582912 ;  /* 0xcb40000018a6744b */ /* 0x000fe20000200000 */
[----:B------:R-:W2:Y:S01]  /*6d70*/  MUFU.EX2 R113, R113 ;  /* 0x0000007100717308 */ /* 0x000ea20000000800 */
[----:B------:R-:W-:Y:S02]  /*6d80*/  FFMA2 R4, R4.F32x2.HI_LO, R172.F32x2.HI_LO, 0.69514614343643188477 ;  /* 0x3f31f51904047449 */ /* 0x000fe400002000ac */
[----:B------:R-:W-:Y:S02]  /*6d90*/  IMAD R174, R174, 0x800000, R32 ;  /* 0x00800000aeae7824 */ /* 0x000fe400078e0220 */
[----:B------:R-:W-:-:S02]  /*6da0*/  FADD2 R168, R12.F32x2.HI_LO, -R168.F32x2.HI_LO ;  /* 0x800000a80ca8724b */ /* 0x000fc40000000000 */
[----:B------:R-:W-:Y:S02]  /*6db0*/  IMAD R175, R175, 0x800000, R33 ;  /* 0x00800000afaf7824 */ /* 0x000fe400078e0221 */
[----:B------:R-:W-:Y:S02]  /*6dc0*/  FADD2 R38, R20.F32x2.HI_LO, -12582912 ;  /* 0xcb4000001426744b */ /* 0x000fe40000200000 */
[----:B------:R-:W-:Y:S01]  /*6dd0*/  FADD2.RM R160, R36.F32x2.HI_LO, 12582912 ;  /* 0x4b40000024a0744b */ /* 0x000fe20000204000 */
[----:B------:R-:W-:Y:S01]  /*6de0*/  MUFU.EX2 R114, R114 ;  /* 0x0000007200727308 */ /* 0x000fe20000000800 */
[----:B------:R-:W-:Y:S02]  /*6df0*/  FFMA2 R6, R6.F32x2.HI_LO, R170.F32x2.HI_LO, 0.69514614343643188477 ;  /* 0x3f31f51906067449 */ /* 0x000fe400002000aa */
[----:B------:R-:W-:Y:S01]  /*6e00*/  FADD2 R166, R10.F32x2.HI_LO, -R166.F32x2.HI_LO ;  /* 0x800000a60aa6724b */ /* 0x000fe20000000000 */
[----:B-1----:R-:W-:Y:S01]  /*6e10*/  F2FP.BF16.F32.PACK_AB R10, R111, R110 ;  /* 0x0000006e6f0a723e */ /* 0x002fe200000010ff */
[----:B------:R-:W-:-:S02]  /*6e20*/  FFMA2 R172, R4.F32x2.HI_LO, R172.F32x2.HI_LO, 1 ;  /* 0x3f80000004ac7449 */ /* 0x000fc400002000ac */
[----:B------:R-:W-:Y:S01]  /*6e30*/  FADD2 R38, R8.F32x2.HI_LO, -R38.F32x2.HI_LO ;  /* 0x800000260826724b */ /* 0x000fe20000000000 */
[----:B------:R-:W1:Y:S01]  /*6e40*/  MUFU.EX2 R115, R115 ;  /* 0x0000007300737308 */ /* 0x000e620000000800 */
[----:B------:R-:W-:Y:S01]  /*6e50*/  FFMA2 R4, R168.F32x2.HI_LO, R34.F32, 0.22756439447402954102 ;  /* 0x3e6906a4a8047449 */ /* 0x000fe20001200022 */
[----:B--2---:R-:W-:Y:S01]  /*6e60*/  F2FP.BF16.F32.PACK_AB R11, R113, R112 ;  /* 0x00000070710b723e */ /* 0x004fe200000010ff */
[----:B------:R-:W-:Y:S02]  /*6e70*/  FADD2 R8, R160.F32x2.HI_LO, -12582912 ;  /* 0xcb400000a008744b */ /* 0x000fe40000200000 */
[----:B------:R-:W-:Y:S02]  /*6e80*/  IMAD R172, R30, 0x800000, R172 ;  /* 0x008000001eac7824 */ /* 0x000fe400078e02ac */
[----:B------:R-:W-:Y:S02]  /*6e90*/  FFMA2 R170, R6.F32x2.HI_LO, R170.F32x2.HI_LO, 1 ;  /* 0x3f80000006aa7449 */ /* 0x000fe400002000aa */
[----:B------:R-:W-:-:S02]  /*6ea0*/  IMAD R173, R31, 0x800000, R173 ;  /* 0x008000001fad7824 */ /* 0x000fc400078e02ad */
[----:B------:R-:W-:Y:S01]  /*6eb0*/  FFMA2 R6, R166.F32x2.HI_LO, R34.F32, 0.22756439447402954102 ;  /* 0x3e6906a4a6067449 */ /* 0x000fe20001200022 */
[----:B------:R-:W-:Y:S01]  /*6ec0*/  MUFU.EX2 R116, R116 ;  /* 0x0000007400747308 */ /* 0x000fe20000000800 */
[----:B------:R-:W-:Y:S02]  /*6ed0*/  FFMA2 R4, R4.F32x2.HI_LO, R168.F32x2.HI_LO, 0.69514614343643188477 ;  /* 0x3f31f51904047449 */ /* 0x000fe400002000a8 */
[----:B------:R-:W-:Y:S02]  /*6ee0*/  IMAD R170, R28, 0x800000, R170 ;  /* 0x008000001caa7824 */ /* 0x000fe400078e02aa */
[----:B------:R-:W-:Y:S02]  /*6ef0*/  FADD2 R36, R36.F32x2.HI_LO, -R8.F32x2.HI_LO ;  /* 0x800000082424724b */ /* 0x000fe40000000000 */
[----:B------:R-:W-:Y:S02]  /*6f00*/  IMAD.SHL.U32 R8, R0, 0x4, RZ ;  /* 0x0000000400087824 */ /* 0x000fe400078e00ff */
[----:B------:R-:W-:Y:S01]  /*6f10*/  FFMA2 R6, R6.F32x2.HI_LO, R166.F32x2.HI_LO, 0.69514614343643188477 ;  /* 0x3f31f51906067449 */ /* 0x000fe200002000a6 */
[----:B------:R-:W-:Y:S01]  /*6f20*/  F2FP.BF16.F32.PACK_AB R9, R109, R108 ;  /* 0x0000006c6d09723e */ /* 0x000fe200000010ff */
[----:B------:R-:W-:Y:S01]  /*6f30*/  FFMA2 R168, R4.F32x2.HI_LO, R168.F32x2.HI_LO, 1 ;  /* 0x3f80000004a87449 */ /* 0x000fe200002000a8 */
[----:B------:R-:W2:Y:S01]  /*6f40*/  MUFU.EX2 R117, R117 ;  /* 0x0000007500757308 */ /* 0x000ea20000000800 */
[----:B------:R-:W-:Y:S01]  /*6f50*/  FFMA2 R4, R164.F32x2.HI_LO, R34.F32, 0.22756439447402954102 ;  /* 0x3e6906a4a4047449 */ /* 0x000fe20001200022 */
[----:B------:R-:W-:Y:S01]  /*6f60*/  LOP3.LUT R8, R8, 0x1fc, RZ, 0xc0, !PT ;  /* 0x000001fc08087812 */ /* 0x000fe200078ec0ff */
[----:B------:R-:W-:-:S02]  /*6f70*/  FFMA2 R166, R6.F32x2.HI_LO, R166.F32x2.HI_LO, 1 ;  /* 0x3f80000006a67449 */ /* 0x000fc400002000a6 */
[----:B------:R-:W-:Y:S02]  /*6f80*/  IMAD.U32 R6, RZ, RZ, UR12 ;  /* 0x0000000cff067e24 */ /* 0x000fe4000f8e00ff */
[----:B------:R-:W-:Y:S01]  /*6f90*/  FFMA2 R162, R38.F32x2.HI_LO, R34.F32, 0.22756439447402954102 ;  /* 0x3e6906a426a27449 */ /* 0x000fe20001200022 */
[----:B------:R-:W-:Y:S01]  /*6fa0*/  F2FP.BF16.F32.PACK_AB R7, R105, R104 ;  /* 0x000000686907723e */ /* 0x000fe200000010ff */
[----:B------:R-:W-:Y:S01]  /*6fb0*/  FFMA2 R34, R36.F32x2.HI_LO, R34.F32, 0.22756439447402954102 ;  /* 0x3e6906a424227449 */ /* 0x000fe20001200022 */
[----:B------:R-:W-:Y:S01]  /*6fc0*/  MUFU.EX2 R118, R118 ;  /* 0x0000007600767308 */ /* 0x000fe20000000800 */
[----:B------:R-:W-:Y:S01]  /*6fd0*/  FFMA2 R4, R4.F32x2.HI_LO, R164.F32x2.HI_LO, 0.69514614343643188477 ;  /* 0x3f31f51904047449 */ /* 0x000fe200002000a4 */
[----:B------:R3:W-:Y:S01]  /*6fe0*/  STS [R8+UR5+0x14c], R179 ;  /* 0x00014cb308007988 */ /* 0x0007e20008000805 */
[----:B------:R-:W-:Y:S01]  /*6ff0*/  FFMA2 R34, R34.F32x2.HI_LO, R36.F32x2.HI_LO, 0.69514614343643188477 ;  /* 0x3f31f51922227449 */ /* 0x000fe20000200024 */
[----:B-1----:R-:W-:Y:S01]  /*7000*/  F2FP.BF16.F32.PACK_AB R12, R115, R114 ;  /* 0x00000072730c723e */ /* 0x002fe200000010ff */
[----:B------:R-:W-:Y:S01]  /*7010*/  FFMA2 R164, R4.F32x2.HI_LO, R164.F32x2.HI_LO, 1 ;  /* 0x3f80000004a47449 */ /* 0x000fe200002000a4 */
[----:B------:R1:W-:Y:S06]  /*7020*/  BAR.ARV R6, 0x40 ;  /* 0x000100060000751d */ /* 0x0003ec0000002000 */
[----:B------:R-:W4:Y:S01]  /*7030*/  MUFU.EX2 R119, R119 ;  /* 0x0000007700777308 */ /* 0x000f220000000800 */
[----:B------:R-:W-:Y:S01]  /*7040*/  F2FP.BF16.F32.PACK_AB R4, R3, R2 ;  /* 0x000000020304723e */ /* 0x000fe200000010ff */
[----:B------:R-:W-:Y:S01]  /*7050*/  FFMA2 R162, R162.F32x2.HI_LO, R38.F32x2.HI_LO, 0.69514614343643188477 ;  /* 0x3f31f519a2a27449 */ /* 0x000fe20000200026 */
[----:B------:R-:W-:Y:S01]  /*7060*/  F2FP.BF16.F32.PACK_AB R5, R101, R100 ;  /* 0x000000646505723e */ /* 0x000fe200000010ff */
[----:B------:R-:W-:Y:S01]  /*7070*/  FFMA2 R34, R34.F32x2.HI_LO, R36.F32x2.HI_LO, 1 ;  /* 0x3f80000022227449 */ /* 0x000fe20000200024 */
[----:B--2---:R-:W-:Y:S01]  /*7080*/  F2FP.BF16.F32.PACK_AB R13, R117, R116 ;  /* 0x00000074750d723e */ /* 0x004fe200000010ff */
[----:B------:R-:W-:-:S02]  /*7090*/  IMAD R171, R29, 0x800000, R171 ;  /* 0x008000001dab7824 */ /* 0x000fc400078e02ab */
[----:B------:R-:W-:Y:S01]  /*70a0*/  FFMA2 R162, R162.F32x2.HI_LO, R38.F32x2.HI_LO, 1 ;  /* 0x3f800000a2a27449 */ /* 0x000fe20000200026 */
[----:B------:R-:W-:Y:S01]  /*70b0*/  MUFU.EX2 R120, R120 ;  /* 0x0000007800787308 */ /* 0x000fe20000000800 */
[----:B------:R-:W-:Y:S02]  /*70c0*/  IMAD R168, R26, 0x800000, R168 ;  /* 0x008000001aa87824 */ /* 0x000fe400078e02a8 */
[----:B------:R-:W-:Y:S01]  /*70d0*/  IMAD R169, R27, 0x800000, R169 ;  /* 0x008000001ba97824 */ /* 0x000fe200078e02a9 */
[----:B------:R-:W-:Y:S01]  /*70e0*/  F2FP.BF16.F32.PACK_AB R42, R171, R170 ;  /* 0x000000aaab2a723e */ /* 0x000fe200000010ff */
[----:B------:R-:W-:Y:S01]  /*70f0*/  IMAD R160, R160, 0x800000, R34 ;  /* 0x00800000a0a07824 */ /* 0x000fe200078e0222 */
[----:B------:R-:W-:Y:S01]  /*7100*/  F2FP.BF16.F32.PACK_AB R34, R175, R174 ;  /* 0x000000aeaf22723e */ /* 0x000fe200000010ff */
[----:B------:R-:W-:Y:S01]  /*7110*/  IMAD R161, R161, 0x800000, R35 ;  /* 0x00800000a1a17824 */ /* 0x000fe200078e0223 */
[----:B------:R-:W2:Y:S01]  /*7120*/  MUFU.EX2 R121, R121 ;  /* 0x0000007900797308 */ /* 0x000ea20000000800 */
[----:B-1----:R-:W-:Y:S01]  /*7130*/  F2FP.BF16.F32.PACK_AB R6, R103, R102 ;  /* 0x000000666706723e */ /* 0x002fe200000010ff */
[----:B------:R-:W-:Y:S01]  /*7140*/  IMAD R166, R24, 0x800000, R166 ;  /* 0x0080000018a67824 */ /* 0x000fe200078e02a6 */
[----:B---3--:R-:W-:Y:S01]  /*7150*/  F2FP.BF16.F32.PACK_AB R8, R107, R106 ;  /* 0x0000006a6b08723e */ /* 0x008fe200000010ff */
[----:B------:R-:W-:Y:S01]  /*7160*/  IMAD R167, R25, 0x800000, R167 ;  /* 0x0080000019a77824 */ /* 0x000fe200078e02a7 */
[----:B----4-:R-:W-:Y:S01]  /*7170*/  F2FP.BF16.F32.PACK_AB R14, R119, R118 ;  /* 0x00000076770e723e */ /* 0x010fe200000010ff */
[----:B------:R-:W-:Y:S01]  /*7180*/  IMAD R164, R22, 0x800000, R164 ;  /* 0x0080000016a47824 */ /* 0x000fe200078e02a4 */
[----:B------:R-:W-:Y:S01]  /*7190*/  F2FP.BF16.F32.PACK_AB R35, R173, R172 ;  /* 0x000000acad23723e */ /* 0x000fe200000010ff */
[----:B------:R-:W-:Y:S01]  /*71a0*/  MUFU.EX2 R122, R122 ;  /* 0x0000007a007a7308 */ /* 0x000fe20000000800 */
[----:B------:R-:W-:Y:S01]  /*71b0*/  F2FP.BF16.F32.PACK_AB R43, R169, R168 ;  /* 0x000000a8a92b723e */ /* 0x000fe200000010ff */
[----:B------:R-:W-:Y:S01]  /*71c0*/  IMAD R165, R23, 0x800000, R165 ;  /* 0x0080000017a57824 */ /* 0x000fe200078e02a5 */
[----:B------:R-:W-:Y:S01]  /*71d0*/  F2FP.BF16.F32.PACK_AB R27, R161, R160 ;  /* 0x000000a0a11b723e */ /* 0x000fe200000010ff */
[----:B------:R-:W-:-:S02]  /*71e0*/  IMAD R162, R20, 0x800000, R162 ;  /* 0x0080000014a27824 */ /* 0x000fc400078e02a2 */
[----:B------:R-:W-:Y:S02]  /*71f0*/  IMAD R163, R21, 0x800000, R163 ;  /* 0x0080000015a37824 */ /* 0x000fe400078e02a3 */
[----:B------:R-:W1:Y:S01]  /*7200*/  MUFU.EX2 R123, R123 ;  /* 0x0000007b007b7308 */ /* 0x000e620000000800 */
[----:B--2---:R-:W-:Y:S02]  /*7210*/  F2FP.BF16.F32.PACK_AB R15, R121, R120 ;  /* 0x00000078790f723e */ /* 0x004fe400000010ff */
[----:B------:R-:W-:-:S05]  /*7220*/  F2FP.BF16.F32.PACK_AB R26, R163, R162 ;  /* 0x000000a2a31a723e */ /* 0x000fca00000010ff */
[----:B------:R-:W-:Y:S08]  /*7230*/  MUFU.EX2 R124, R124 ;  /* 0x0000007c007c7308 */ /* 0x000ff00000000800 */
[----:B------:R-:W2:Y:S01]  /*7240*/  MUFU.EX2 R125, R125 ;  /* 0x0000007d007d7308 */ /* 0x000ea20000000800 */
[----:B-1----:R-:W-:-:S07]  /*7250*/  F2FP.BF16.F32.PACK_AB R16, R123, R122 ;  /* 0x0000007a7b10723e */ /* 0x002fce00000010ff */
[----:B------:R-:W-:Y:S08]  /*7260*/  MUFU.EX2 R126, R126 ;  /* 0x0000007e007e7308 */ /* 0x000ff00000000800 */
[----:B------:R-:W1:Y:S01]  /*7270*/  MUFU.EX2 R127, R127 ;  /* 0x0000007f007f7308 */ /* 0x000e620000000800 */
[----:B--2---:R-:W-:-:S07]  /*7280*/  F2FP.BF16.F32.PACK_AB R17, R125, R124 ;  /* 0x0000007c7d11723e */ /* 0x004fce00000010ff */
[----:B------:R-:W-:Y:S08]  /*7290*/  MUFU.EX2 R128, R128 ;  /* 0x0000008000807308 */ /* 0x000ff00000000800 */
[----:B------:R-:W2:Y:S01]  /*72a0*/  MUFU.EX2 R129, R129 ;  /* 0x0000008100817308 */ /* 0x000ea20000000800 */
[----:B-1----:R-:W-:-:S07]  /*72b0*/  F2FP.BF16.F32.PACK_AB R18, R127, R126 ;  /* 0x0000007e7f12723e */ /* 0x002fce00000010ff */
[----:B------:R-:W-:Y:S08]  /*72c0*/  MUFU.EX2 R68, R68 ;  /* 0x0000004400447308 */ /* 0x000ff00000000800 */
[----:B------:R-:W1:Y:S01]  /*72d0*/  MUFU.EX2 R69, R69 ;  /* 0x0000004500457308 */ /* 0x000e620000000800 */
[----:B--2---:R-:W-:-:S04]  /*72e0*/  F2FP.BF16.F32.PACK_AB R19, R129, R128 ;  /* 0x000000808113723e */ /* 0x004fc800000010ff */
[----:B------:R2:W-:Y:S01]  /*72f0*/  STTM.x16 tmem[UR6], R4 ;  /* 0x00000004000079ed */ /* 0x0005e20008240006 */
[----:B------:R-:W-:Y:S02]  /*7300*/  R2UR UR6, R135 ;  /* 0x00000000870672ca */ /* 0x000fe400000e0000 */
[----:B------:R-:W-:Y:S08]  /*7310*/  MUFU.EX2 R70, R70 ;  /* 0x0000004600467308 */ /* 0x000ff00000000800 */
[----:B------:R-:W3:Y:S01]  /*7320*/  MUFU.EX2 R71, R71 ;  /* 0x0000004700477308 */ /* 0x000ee20000000800 */
[----:B-1----:R-:W-:-:S07]  /*7330*/  F2FP.BF16.F32.PACK_AB R28, R69, R68 ;  /* 0x00000044451c723e */ /* 0x002fce00000010ff */
[----:B------:R-:W-:Y:S08]  /*7340*/  MUFU.EX2 R72, R72 ;  /* 0x0000004800487308 */ /* 0x000ff00000000800 */
[----:B------:R-:W1:Y:S01]  /*7350*/  MUFU.EX2 R73, R73 ;  /* 0x0000004900497308 */ /* 0x000e620000000800 */
[----:B---3--:R-:W-:-:S07]  /*7360*/  F2FP.BF16.F32.PACK_AB R29, R71, R70 ;  /* 0x00000046471d723e */ /* 0x008fce00000010ff */
[----:B------:R-:W-:Y:S08]  /*7370*/  MUFU.EX2 R74, R74 ;  /* 0x0000004a004a7308 */ /* 0x000ff00000000800 */
[----:B------:R-:W3:Y:S01]  /*7380*/  MUFU.EX2 R75, R75 ;  /* 0x0000004b004b7308 */ /* 0x000ee20000000800 */
[----:B-1----:R-:W-:-:S07]  /*7390*/  F2FP.BF16.F32.PACK_AB R30, R73, R72 ;  /* 0x00000048491e723e */ /* 0x002fce00000010ff */
[----:B------:R-:W-:Y:S01]  /*73a0*/  MUFU.EX2 R76, R76 ;  /* 0x0000004c004c7308 */ /* 0x000fe20000000800 */
[----:B--2---:R-:W-:Y:S02]  /*73b0*/  F2FP.BF16.F32.PACK_AB R18, R167, R166 ;  /* 0x000000a6a712723e */ /* 0x004fe400000010ff */
[----:B------:R-:W-:Y:S02]  /*73c0*/  F2FP.BF16.F32.PACK_AB R19, R165, R164 ;  /* 0x000000a4a513723e */ /* 0x000fe400000010ff */
[----:B------:R-:W-:-:S03]  /*73d0*/  F2FP.BF16.F32.PACK_AB R10, R81, R80 ;  /* 0x00000050510a723e */ /* 0x000fc600000010ff */
[----:B------:R-:W1:Y:S01]  /*73e0*/  MUFU.EX2 R77, R77 ;  /* 0x0000004d004d7308 */ /* 0x000e620000000800 */
[----:B---3--:R-:W-:-:S07]  /*73f0*/  F2FP.BF16.F32.PACK_AB R31, R75, R74 ;  /* 0x0000004a4b1f723e */ /* 0x008fce00000010ff */
        /* <DEDUP_REMOVED lines=24> */
[----:B------:R-:W-:Y:S01]  /*7580*/  STTM.x16 tmem[UR7], R28 ;  /* 0x0000001c000079ed */ /* 0x000fe20008240007 */
[----:B------:R-:W-:Y:S02]  /*7590*/  R2UR UR7, R155 ;  /* 0x000000009b0772ca */ /* 0x000fe400000e0000 */
        /* <DEDUP_REMOVED lines=37> */
[----:B------:R-:W-:Y:S01]  /*77f0*/  USHF.L.U32 UR6, UR8, 0x1f, URZ ;  /* 0x0000001f08067899 */ /* 0x000fe200080006ff */
[----:B------:R-:W3:Y:S01]  /*7800*/  FENCE.VIEW.ASYNC.T ;  /* 0x00000000000073c6 */ /* 0x000ee20000000200 */
[----:B------:R-:W-:Y:S08]  /*7810*/  MUFU.EX2 R144, R144 ;  /* 0x0000009000907308 */ /* 0x000ff00000000800 */
[----:B------:R-:W4:Y:S01]  /*7820*/  MUFU.EX2 R145, R145 ;  /* 0x0000009100917308 */ /* 0x000f220000000800 */
[----:B-1----:R-:W-:-:S07]  /*7830*/  F2FP.BF16.F32.PACK_AB R4, R143, R142 ;  /* 0x0000008e8f04723e */ /* 0x002fce00000010ff */
[----:B------:R-:W-:Y:S08]  /*7840*/  MUFU.EX2 R146, R146 ;  /* 0x0000009200927308 */ /* 0x000ff00000000800 */
[----:B------:R-:W1:Y:S01]  /*7850*/  MUFU.EX2 R147, R147 ;  /* 0x0000009300937308 */ /* 0x000e620000000800 */
[----:B----4-:R-:W-:-:S07]  /*7860*/  F2FP.BF16.F32.PACK_AB R5, R145, R144 ;  /* 0x000000909105723e */ /* 0x010fce00000010ff */
[----:B------:R-:W-:Y:S08]  /*7870*/  MUFU.EX2 R148, R148 ;  /* 0x0000009400947308 */ /* 0x000ff00000000800 */
[----:B------:R-:W4:Y:S01]  /*7880*/  MUFU.EX2 R149, R149 ;  /* 0x0000009500957308 */ /* 0x000f220000000800 */
[----:B-1----:R-:W-:-:S07]  /*7890*/  F2FP.BF16.F32.PACK_AB R6, R147, R146 ;  /* 0x000000929306723e */ /* 0x002fce00000010ff */
[----:B------:R-:W-:Y:S01]  /*78a0*/  MUFU.EX2 R150, R150 ;  /* 0x0000009600967308 */ /* 0x000fe20000000800 */
[----:B--2---:R-:W-:Y:S01]  /*78b0*/  IMAD.MOV.U32 R20, RZ, RZ, 0x1 ;  /* 0x00000001ff147424 */ /* 0x004fe200078e00ff */
[----:B------:R-:W-:Y:S01]  /*78c0*/  F2FP.BF16.F32.PACK_AB R13, R97, R96 ;  /* 0x00000060610d723e */ /* 0x000fe200000010ff */
[----:B------:R-:W-:Y:S02]  /*78d0*/  IMAD.U32 R21, RZ, RZ, UR6 ;  /* 0x00000006ff157e24 */ /* 0x000fe4000f8e00ff */
[----:B---3--:R1:W-:Y:S03]  /*78e0*/  SYNCS.ARRIVE.TRANS64.ART0 RZ, [UR5+0xd8], R20 ;  /* 0x0000d814ffff79a7 */ /* 0x0083e60008500005 */
[----:B------:R-:W2:Y:S01]  /*78f0*/  MUFU.EX2 R151, R151 ;  /* 0x0000009700977308 */ /* 0x000ea20000000800 */
[----:B----4-:R-:W-:-:S07]  /*7900*/  F2FP.BF16.F32.PACK_AB R7, R149, R148 ;  /* 0x000000949507723e */ /* 0x010fce00000010ff */
[----:B------:R-:W-:Y:S08]  /*7910*/  MUFU.EX2 R152, R152 ;  /* 0x0000009800987308 */ /* 0x000ff00000000800 */
[----:B------:R-:W3:Y:S01]  /*7920*/  MUFU.EX2 R153, R153 ;  /* 0x0000009900997308 */ /* 0x000ee20000000800 */
[----:B--2---:R-:W-:-:S07]  /*7930*/  F2FP.BF16.F32.PACK_AB R8, R151, R150 ;  /* 0x000000969708723e */ /* 0x004fce00000010ff */
[----:B------:R-:W-:Y:S08]  /*7940*/  MUFU.EX2 R48, R48 ;  /* 0x0000003000307308 */ /* 0x000ff00000000800 */
[----:B------:R-:W2:Y:S01]  /*7950*/  MUFU.EX2 R49, R49 ;  /* 0x0000003100317308 */ /* 0x000ea20000000800 */
[----:B---3--:R-:W-:-:S07]  /*7960*/  F2FP.BF16.F32.PACK_AB R9, R153, R152 ;  /* 0x000000989909723e */ /* 0x008fce00000010ff */
        /* <DEDUP_REMOVED lines=18> */
[----:B------:R3:W-:Y:S08]  /*7a90*/  MUFU.EX2 R180, R158 ;  /* 0x0000009e00b47308 */ /* 0x0007f00000000800 */
[----:B------:R-:W4:Y:S01]  /*7aa0*/  MUFU.EX2 R181, R159 ;  /* 0x0000009f00b57308 */ /* 0x000f220000000800 */
[----:B--2---:R-:W-:Y:S02]  /*7ab0*/  F2FP.BF16.F32.PACK_AB R18, R157, R156 ;  /* 0x0000009c9d12723e */ /* 0x004fe400000010ff */
[----:B---3--:R-:W-:-:S02]  /*7ac0*/  FSEL R158, R178, R177, P1 ;  /* 0x000000b1b29e7208 */ /* 0x008fc40000800000 */
[----:B----4-:R-:W-:-:S04]  /*7ad0*/  F2FP.BF16.F32.PACK_AB R19, R181, R180 ;  /* 0x000000b4b513723e */ /* 0x010fc800000010ff */
[----:B------:R1:W-:Y:S01]  /*7ae0*/  STTM.x16 tmem[UR7], R4 ;  /* 0x00000004000079ed */ /* 0x0003e20008240007 */
[----:B------:R-:W2:Y:S02]  /*7af0*/  FENCE.VIEW.ASYNC.T ;  /* 0x00000000000073c6 */ /* 0x000ea40000000200 */
[----:B--2---:R-:W-:Y:S01]  /*7b00*/  NOP ;  /* 0x0000000000007918 */ /* 0x004fe20000000000 */
[----:B------:R1:W-:Y:S01]  /*7b10*/  @P0 SYNCS.ARRIVE.TRANS64.ART0 RZ, [UR5+0xe0], R20 ;  /* 0x0000e014ffff09a7 */ /* 0x0003e20008500005 */
[----:B------:R-:W2:Y:S02]  /*7b20*/  SYNCS.PHASECHK.TRANS64.TRYWAIT P0, [UR5+0x108], R21 ;  /* 0x00010815ff0075a7 */ /* 0x000ea40008001105 */
[----:B-12---:R-:W-:Y:S05]  /*7b30*/  @!P0 BRA `(.L_x_47) ;  /* 0x0000002000ec8947 */ /* 0x006fea0003800000 */
.L_x_104:
[----:B------:R-:W-:Y:S01]  /*7b40*/  MOV R177, UR13 ;  /* 0x0000000d00b17c02 */ /* 0x000fe20008000f00 */
[----:B------:R-:W-:Y:S01]  /*7b50*/  FMUL R176, R179, R176 ;  /* 0x000000b0b3b07220 */ /* 0x000fe20000400000 */
[----:B------:R-:W-:Y:S01]  /*7b60*/  FADD2 R100, R100.F32x2.HI_LO, R108.F32x2.HI_LO ;  /* 0x0000006c6464724b */ /* 0x000fe20000000000 */
[----:B------:R-:W-:Y:S01]  /*7b70*/  UIADD3 UR10, UPT, UPT, UR10, 0x1, URZ ;  /* 0x000000010a0a7890 */ /* 0x000fe2000fffe0ff */
[----:B------:R-:W-:Y:S01]  /*7b80*/  FADD2 R102, R102.F32x2.HI_LO, R110.F32x2.HI_LO ;  /* 0x0000006e6666724b */ /* 0x000fe20000000000 */
[----:B------:R-:W-:Y:S01]  /*7b90*/  MOV R178, R158 ;  /* 0x0000009e00b27202 */ /* 0x000fe20000000f00 */
[----:B------:R-:W-:Y:S01]  /*7ba0*/  FADD2 R176, R176.F32x2.HI_LO, R2.F32x2.HI_LO ;  /* 0x00000002b0b0724b */ /* 0x000fe20000000000 */
[----:B------:R-:W-:Y:S01]  /*7bb0*/  UISETP.NE.AND UP0, UPT, UR10, UR11, UPT ;  /* 0x0000000b0a00728c */ /* 0x000fe2000bf05270 */
[----:B------:R-:W-:Y:S01]  /*7bc0*/  FADD2 R104, R104.F32x2.HI_LO, R112.F32x2.HI_LO ;  /* 0x000000706868724b */ /* 0x000fe20000000000 */
[----:B------:R-:W-:Y:S01]  /*7bd0*/  ULOP3.LUT UR8, UR8, 0x1, URZ, 0x3c, !UPT ;  /* 0x0000000108087892 */ /* 0x000fe2000f8e3cff */
[----:B------:R-:W-:Y:S01]  /*7be0*/  FADD2 R176, R176.F32x2.HI_LO, R106.F32x2.HI_LO ;  /* 0x0000006ab0b0724b */ /* 0x000fe20000000000 */
[----:B------:R-:W-:Y:S01]  /*7bf0*/  ULOP3.LUT UR9, UR9, 0x1, URZ, 0x3c, !UPT ;  /* 0x0000000109097892 */ /* 0x000fe2000f8e3cff */
[----:B------:R-:W-:-:S02]  /*7c00*/  FADD2 R100, R100.F32x2.HI_LO, R116.F32x2.HI_LO ;  /* 0x000000746464724b */ /* 0x000fc40000000000 */
[----:B------:R-:W-:Y:S02]  /*7c10*/  FADD2 R102, R102.F32x2.HI_LO, R118.F32x2.HI_LO ;  /* 0x000000766666724b */ /* 0x000fe40000000000 */
[----:B------:R-:W-:Y:S02]  /*7c20*/  FADD2 R104, R104.F32x2.HI_LO, R120.F32x2.HI_LO ;  /* 0x000000786868724b */ /* 0x000fe40000000000 */
[----:B------:R-:W-:Y:S02]  /*7c30*/  FADD2 R176, R176.F32x2.HI_LO, R114.F32x2.HI_LO ;  /* 0x00000072b0b0724b */ /* 0x000fe40000000000 */
[----:B------:R-:W-:Y:S02]  /*7c40*/  FADD2 R100, R100.F32x2.HI_LO, R124.F32x2.HI_LO ;  /* 0x0000007c6464724b */ /* 0x000fe40000000000 */
[----:B------:R-:W-:Y:S02]  /*7c50*/  FADD2 R102, R102.F32x2.HI_LO, R126.F32x2.HI_LO ;  /* 0x0000007e6666724b */ /* 0x000fe40000000000 */
        /* <DEDUP_REMOVED lines=51> */
[----:B------:R-:W-:-:S04]  /*7f90*/  FADD2 R100, R176.F32x2.HI_LO, R100.F32x2.HI_LO ;  /* 0x00000064b064724b */ /* 0x000fc80000000000 */
[----:B------:R-:W-:-:S04]  /*7fa0*/  FADD2 R100, R100.F32x2.HI_LO, R102.F32x2.HI_LO ;  /* 0x000000666464724b */ /* 0x000fc80000000000 */
[----:B------:R-:W-:Y:S01]  /*7fb0*/  FADD R176, R100, R101 ;  /* 0x0000006564b07221 */ /* 0x000fe20000000000 */
[----:B------:R-:W-:Y:S06]  /*7fc0*/  BRA.U UP0, `(.L_x_48) ;  /* 0xffffffe100187547 */ /* 0x000fec000b83ffff */
.L_x_45:
[----:B------:R-:W2:Y:S01]  /*7fd0*/  S2R R0, SR_TID.X ;  /* 0x0000000000007919 */ /* 0x000ea20000002100 */
[----:B------:R-:W3:Y:S01]  /*7fe0*/  LDCU UR4, c[0x0][0x370] ;  /* 0x00006e00ff0477ac */ /* 0x000ee20008000800 */
[----:B------:R-:W4:Y:S01]  /*7ff0*/  LDCU UR6, c[0x0][0x624] ;  /* 0x0000c480ff0677ac */ /* 0x000f220008000800 */
[----:B---3--:R-:W-:-:S04]  /*8000*/  UIADD3 UR58, UPT, UPT, UR4, UR58, URZ ;  /* 0x0000003a043a7290 */ /* 0x008fc8000fffe0ff */
[----:B----4-:R-:W-:Y:S01]  /*8010*/  UISETP.GE.AND UP0, UPT, UR58, UR6, UPT ;  /* 0x000000063a00728c */ /* 0x010fe2000bf06270 */
[----:B--2---:R-:W-:-:S05]  /*8020*/  IMAD.SHL.U32 R0, R0, 0x4, RZ ;  /* 0x0000000400007824 */ /* 0x004fca00078e00ff */
[----:B------:R-:W-:-:S05]  /*8030*/  LOP3.LUT R0, R0, 0x1fc, RZ, 0xc0, !PT ;  /* 0x000001fc00007812 */ /* 0x000fca00078ec0ff */
[----:B------:R-:W-:Y:S04]  /*8040*/  STS [R0+UR14+0x14c], R176 ;  /* 0x00014cb000007988 */ /* 0x000fe8000800080e */
[----:B------:R2:W-:Y:S02]  /*8050*/  STS [R0+UR14+0x34c], R158 ;  /* 0x00034c9e00007988 */ /* 0x0005e4000800080e */
[----:B--2---:R-:W-:-:S05]  /*8060*/  MOV R0, UR12 ;  /* 0x0000000c00007c02 */ /* 0x004fca0008000f00 */
[----:B------:R3:W-:Y:S06]  /*8070*/  BAR.ARV R0, 0x40 ;  /* 0x000100000000751d */ /* 0x0007ec0000002000 */
[----:B------:R-:W-:Y:S05]  /*8080*/  BRA.U !UP0, `(.L_x_49) ;  /* 0xffffffb9084c7547 */ /* 0x000fea000b83ffff */
.L_x_41:
[----:B------:R-:W4:Y:S01]  /*8090*/  S2R R2, SR_CgaCtaId ;  /* 0x0000000000027919 */ /* 0x000f220000008800 */
[----:B------:R-:W-:Y:S01]  /*80a0*/  USHF.L.U32 UR4, UR8, 0x1f, URZ ;  /* 0x0000001f08047899 */ /* 0x000fe200080006ff */
[----:B-123--:R-:W-:-:S04]  /*80b0*/  MOV R0, 0x400 ;  /* 0x0000040000007802 */ /* 0x00efc80000000f00 */
[----:B----4-:R-:W-:Y:S01]  /*80c0*/  LEA R2, R2, R0, 0x18 ;  /* 0x0000000002027211 */ /* 0x010fe200078ec0ff */
[----:B------:R-:W-:-:S04]  /*80d0*/  IMAD.U32 R0, RZ, RZ, UR4 ;  /* 0x00000004ff007e24 */ /* 0x000fc8000f8e00ff */
[----:B------:R-:W1:Y:S02]  /*80e0*/  SYNCS.PHASECHK.TRANS64.TRYWAIT P0, [R2+URZ+0x108], R0 ;  /* 0x00010800020075a7 */ /* 0x000e6400080011ff */
[----:B-1----:R-:W-:Y:S05]  /*80f0*/  @!P0 BRA `(.L_x_50) ;  /* 0x0000001c009c8947 */ /* 0x002fea0003800000 */
.L_x_106:
[----:B------:R-:W-:Y:S06]  /*8100*/  BAR.ARV 0x2, 0x120 ;  /* 0x0084800000007b1d */ /* 0x000fec0000002000 */
.L_x_3:
[----:B------:R-:W-:-:S04]  /*8110*/  ULOP3.LUT UR4, UR63, 0xfffffffc, URZ, 0xc0, !UPT ;  /* 0xfffffffc3f047892 */ /* 0x000fc8000f8ec0ff */
[----:B------:R-:W-:-:S06]  /*8120*/  UISETP.NE.AND UP0, UPT, UR4, 0x8, UPT ;  /* 0x000000080400788c */ /* 0x000fcc000bf05270 */
[----:B------:R-:W-:-:S13]  /*8130*/  PLOP3.LUT P0, PT, PT, PT, UP0, 0x80, 0x8 ;  /* 0x000000000008781c */ /* 0x000fda0003f0f008 */
[----:B---3--:R-:W-:Y:S05]  /*8140*/  @P0 EXIT ;  /* 0x000000000000094d */ /* 0x008fea0003800000 */
[----:B------:R-:W-:-:S08]  /*8150*/  NOP ;  /* 0x0000000000007918 */ /* 0x000fd00000000000 */
[----:B------:R-:W3:-:S00]  /*8160*/  USETMAXREG.DEALLOC.CTAPOOL 0x40 ;  /* 0x00000040000079c8 */ /* 0x000ec000080e0500 */
[----:B-123--:R-:W1:Y:S06]  /*8170*/  S2R R0, SR_TID.X ;  /* 0x0000000000007919 */ /* 0x00ee6c0000002100 */
[----:B------:R-:W2:Y:S01]  /*8180*/  S2UR UR13, SR_CTAID.X ;  /* 0x00000000000d79c3 */ /* 0x000ea20000002500 */
[----:B------:R-:W2:Y:S01]  /*8190*/  LDCU UR4, c[0x0][0x610] ;  /* 0x0000c200ff0477ac */ /* 0x000ea20008000800 */
[----:B------:R-:W-:Y:S01]  /*81a0*/  IMAD.MOV.U32 R2, RZ, RZ, 0x1 ;  /* 0x00000001ff027424 */ /* 0x000fe200078e00ff */
[----:B------:R-:W3:Y:S05]  /*81b0*/  LDCU.U8 UR8, c[0x0][0x614] ;  /* 0x0000c280ff0877ac */ /* 0x000eea0008000000 */
[----:B------:R-:W4:Y:S01]  /*81c0*/  S2UR UR7, SR_CgaCtaId ;  /* 0x00000000000779c3 */ /* 0x000f220000008800 */
[----:B------:R-:W5:Y:S01]  /*81d0*/  LDCU UR10, c[0x0][0x38c] ;  /* 0x00007180ff0a77ac */ /* 0x000f620008000800 */
[----:B------:R-:W3:Y:S01]  /*81e0*/  LDCU.U8 UR12, c[0x0][0x615] ;  /* 0x0000c2a0ff0c77ac */ /* 0x000ee20008000000 */
[----:B------:R-:W3:Y:S01]  /*81f0*/  LDCU UR14, c[0x0][0x624] ;  /* 0x0000c480ff0e77ac */ /* 0x000ee20008000800 */
[----:B------:R-:W3:Y:S01]  /*8200*/  LDCU UR11, c[0x0][0x61c] ;  /* 0x0000c380ff0b77ac */ /* 0x000ee20008000800 */
[----:B--2---:R-:W-:Y:S01]  /*8210*/  UIMAD.WIDE.U32 UR4, UR13, UR4, URZ ;  /* 0x000000040d0472a5 */ /* 0x004fe2000f8e00ff */
[----:B------:R-:W-:Y:S01]  /*8220*/  UMOV UR6, 0x400 ;  /* 0x0000040000067882 */ /* 0x000fe20000000000 */
[----:B------:R-:W2:Y:S01]  /*8230*/  LDCU.U8 UR15, c[0x0][0x620] ;  /* 0x0000c400ff0f77ac */ /* 0x000ea20008000000 */
[C---:B-1----:R-:W-:Y:S01]  /*8240*/  IMAD.SHL.U32 R3, R0.reuse, 0x80, RZ ;  /* 0x0000008000037824 */ /* 0x042fe200078e00ff */
[----:B------:R-:W-:Y:S01]  /*8250*/  UIADD3 UR4, UPT, UPT, -UR5, UR13, URZ ;  /* 0x0000000d05047290 */ /* 0x000fe2000fffe1ff */
[----:B------:R-:W-:Y:S01]  /*8260*/  LOP3.LUT R52, R0, 0x7f, RZ, 0xc0, !PT ;  /* 0x0000007f00347812 */ /* 0x000fe200078ec0ff */
[----:B----4-:R-:W-:Y:S01]  /*8270*/  ULEA UR7, UR7, UR6, 0x18 ;  /* 0x0000000607077291 */ /* 0x010fe2000f8ec0ff */
[----:B------:R-:W-:Y:S01]  /*8280*/  BAR.SYNC.DEFER_BLOCKING 0x2, 0x120 ;  /* 0x0084800000007b1d */ /* 0x000fe20000010000 */
[----:B---3--:R-:W-:Y:S01]  /*8290*/  USHF.R.U32.HI UR4, URZ, UR8, UR4 ;  /* 0x00000008ff047299 */ /* 0x008fe20008011604 */
[----:B------:R-:W-:Y:S01]  /*82a0*/  LOP3.LUT R3, R3, 0xf80, RZ, 0xc0, !PT ;  /* 0x00000f8003037812 */ /* 0x000fe200078ec0ff */
[----:B-----5:R-:W-:Y:S01]  /*82b0*/  UIADD3 UR6, UPT, UPT, -UR10, URZ, URZ ;  /* 0x000000ff0a067290 */ /* 0x020fe2000fffe1ff */
[----:B------:R-:W-:Y:S01]  /*82c0*/  SHF.R.U32.HI R50, RZ, 0x5, R52 ;  /* 0x00000005ff327819 */ /* 0x000fe20000011634 */
[----:B------:R-:W-:-:S02]  /*82d0*/  UIADD3 UR4, UPT, UPT, UR5, UR4, URZ ;  /* 0x0000000405047290 */ /* 0x000fc4000fffe0ff */
[----:B------:R-:W-:Y:S02]  /*82e0*/  UISETP.GE.AND UP1, UPT, UR13, UR14, UPT ;  /* 0x0000000e0d00728c */ /* 0x000fe4000bf26270 */
[----:B------:R-:W-:Y:S01]  /*82f0*/  USHF.R.U32.HI UR12, URZ, UR12, UR4 ;  /* 0x0000000cff0c7299 */ /* 0x000fe20008011604 */
[----:B------:R-:W-:Y:S01]  /*8300*/  IMAD R3, R50, 0x1000, R3 ;  /* 0x0000100032037824 */ /* 0x000fe200078e0203 */
[----:B------:R-:W-:Y:S02]  /*8310*/  UIADD3 UR9, UPT, UPT, UR10, -0x1, URZ ;  /* 0xffffffff0a097890 */ /* 0x000fe4000fffe0ff */
[----:B------:R-:W-:Y:S02]  /*8320*/  USHF.R.S32.HI UR6, URZ, 0x1f, UR6 ;  /* 0x0000001fff067899 */ /* 0x000fe40008011406 */
[----:B------:R-:W-:Y:S02]  /*8330*/  UIMAD.WIDE.U32 UR4, UR12, UR11, URZ ;  /* 0x0000000b0c0472a5 */ /* 0x000fe4000f8e00ff */
[----:B------:R-:W-:-:S02]  /*8340*/  UISETP.GT.AND UP0, UPT, UR10, URZ, UPT ;  /* 0x000000ff0a00728c */ /* 0x000fc4000bf04270 */
[----:B------:R-:W-:Y:S02]  /*8350*/  USHF.R.S32.HI UR8, URZ, 0x1f, UR9 ;  /* 0x0000001fff087899 */ /* 0x000fe40008011409 */
[----:B------:R-:W-:Y:S02]  /*8360*/  ULEA.HI UR6, UR6, -UR10, URZ, 0x7 ;  /* 0x8000000a06067291 */ /* 0x000fe4000f8f38ff */
[----:B------:R-:W-:Y:S01]  /*8370*/  UIADD3 UR4, UPT, UPT, UR12, -UR5, URZ ;  /* 0x800000050c047290 */ /* 0x000fe2000fffe0ff */
[----:B------:R1:W-:Y:S01]  /*8380*/  SYNCS.ARRIVE.TRANS64.ART0 RZ, [UR7+0xd8], R2 ;  /* 0x0000d802ffff79a7 */ /* 0x0003e20008500007 */
[----:B------:R-:W-:Y:S02]  /*8390*/  ULEA.HI UR8, UR8, UR9, URZ, 0x7 ;  /* 0x0000000908087291 */ /* 0x000fe4000f8f38ff */
[----:B------:R-:W-:Y:S02]  /*83a0*/  USHF.R.S32.HI UR6, URZ, 0x7, UR6 ;  /* 0x00000007ff067899 */ /* 0x000fe40008011406 */
[----:B--2---:R-:W-:-:S02]  /*83b0*/  USHF.R.U32.HI UR4, URZ, UR15, UR4 ;  /* 0x0000000fff047299 */ /* 0x004fc40008011604 */
[----:B------:R-:W-:Y:S02]  /*83c0*/  USHF.R.S32.HI UR16, URZ, 0x7, UR8 ;  /* 0x00000007ff107899 */ /* 0x000fe40008011408 */
[----:B------:R-:W-:Y:S02]  /*83d0*/  @!UP0 ULOP3.LUT UR16, URZ, UR6, URZ, 0x33, !UPT ;  /* 0x00000006ff108292 */ /* 0x000fe4000f8e33ff */
[----:B------:R-:W-:Y:S01]  /*83e0*/  UIADD3 UR4, UPT, UPT, UR5, UR4, URZ ;  /* 0x0000000405047290 */ /* 0x000fe2000fffe0ff */
[----:B------:R-:W-:Y:S01]  /*83f0*/  UMOV UR14, 0x1 ;  /* 0x00000001000e7882 */ /* 0x000fe20000000000 */
[----:B-1----:R-:W-:-:S05]  /*8400*/  IMAD.U32 R2, RZ, RZ, UR7 ;  /* 0x00000007ff027e24 */ /* 0x002fca000f8e00ff */
[----:B------:R-:W-:-:S04]  /*8410*/  IADD3 R2, PT, PT, R2, 0x800, R3 ;  /* 0x0000080002027810 */ /* 0x000fc80007ffe003 */
[----:B------:R-:W-:-:S04]  /*8420*/  SHF.R.U32.HI R51, RZ, 0x3, R2 ;  /* 0x00000003ff337819 */ /* 0x000fc80000011602 */
[----:B------:R-:W-:Y:S01]  /*8430*/  LOP3.LUT R51, R2, 0x70, R51, 0x78, !PT ;  /* 0x0000007002337812 */ /* 0x000fe200078e7833 */
[----:B------:R-:W-:Y:S06]  /*8440*/  BRA.U UP1, `(.L_x_51) ;  /* 0x0000000d01e87547 */ /* 0x000fec000b800000 */
[----:B------:R-:W1:Y:S01]  /*8450*/  LDCU.U8 UR5, c[0x0][0x621] ;  /* 0x0000c420ff0577ac */ /* 0x000e620008000000 */
[C---:B------:R-:W-:Y:S01]  /*8460*/  LOP3.LUT P2, RZ, R0.reuse, 0x4, RZ, 0xc0, !PT ;  /* 0x0000000400ff7812 */ /* 0x040fe2000784c0ff */
[----:B------:R-:W-:Y:S01]  /*8470*/  IMAD.MOV.U32 R3, RZ, RZ, 0x20 ;  /* 0x00000020ff037424 */ /* 0x000fe200078e00ff */
[C---:B------:R-:W-:Y:S01]  /*8480*/  LOP3.LUT R2, R0.reuse, 0x1, RZ, 0xc0, !PT ;  /* 0x0000000100027812 */ /* 0x040fe200078ec0ff */
[----:B------:R-:W2:Y:S01]  /*8490*/  LDCU UR6, c[0x0][0x618] ;  /* 0x0000c300ff0677ac */ /* 0x000ea20008000800 */
[----:B------:R-:W-:Y:S01]  /*84a0*/  LOP3.LUT P1, RZ, R0, 0x2, RZ, 0xc0, !PT ;  /* 0x0000000200ff7812 */ /* 0x000fe2000782c0ff */
[----:B------:R-:W-:Y:S01]  /*84b0*/  VIADD R45, R51, 0x40 ;  /* 0x00000040332d7836 */ /* 0x000fe20000000000 */
[----:B------:R-:W-:Y:S01]  /*84c0*/  ISETP.NE.U32.AND P0, PT, R2, 0x1, PT ;  /* 0x000000010200780c */ /* 0x000fe20003f05070 */
[----:B------:R-:W-:Y:S01]  /*84d0*/  UIADD3 UR10, UPT, UPT, -UR12, URZ, URZ ;  /* 0x000000ff0c0a7290 */ /* 0x000fe2000fffe1ff */
[----:B------:R-:W-:Y:S01]  /*84e0*/  SEL R3, R3, 0xffffffe0, !P1 ;  /* 0xffffffe003037807 */ /* 0x000fe20004800000 */
[----:B------:R-:W-:Y:S01]  /*84f0*/  ULOP3.LUT UR8, UR63, 0x3, URZ, 0xc0, !UPT ;  /* 0x000000033f087892 */ /* 0x000fe2000f8ec0ff */
[----:B------:R-:W-:Y:S01]  /*8500*/  MOV R2, 0xfffffff0 ;  /* 0xfffffff000027802 */ /* 0x000fe20000000f00 */
[----:B------:R-:W-:Y:S01]  /*8510*/  IMAD.SHL.U32 R50, R50, 0x200000, RZ ;  /* 0x0020000032327824 */ /* 0x000fe200078e00ff */
[----:B------:R-:W-:Y:S01]  /*8520*/  LEA R49, R52, UR7, 0x2 ;  /* 0x0000000734317c11 */ /* 0x000fe2000f8e10ff */
[C---:B------:R-:W-:Y:S01]  /*8530*/  @P2 VIADD R45, R51.reuse, 0xffffffc0 ;  /* 0xffffffc0332d2836 */ /* 0x040fe20000000000 */
[----:B------:R-:W-:Y:S01]  /*8540*/  SEL R2, R2, 0x10, !P0 ;  /* 0x0000001002027807 */ /* 0x000fe20004000000 */
[----:B------:R-:W-:Y:S01]  /*8550*/  IMAD.IADD R47, R51, 0x1, R3 ;  /* 0x00000001332f7824 */ /* 0x000fe200078e0203 */
[----:B------:R-:W3:Y:S02]  /*8560*/  LDCU UR18, c[0x0][0x370] ;  /* 0x00006e00ff1277ac */ /* 0x000ee40008000800 */
[-C--:B------:R-:W-:Y:S01]  /*8570*/  IADD3 R3, PT, PT, R3, R45.reuse, RZ ;  /* 0x0000002d03037210 */ /* 0x080fe20007ffe0ff */
[----:B------:R-:W-:Y:S01]  /*8580*/  IMAD.IADD R48, R51, 0x1, R2 ;  /* 0x0000000133307824 */ /* 0x000fe200078e0202 */
[----:B-1----:R-:W-:Y:S01]  /*8590*/  USHF.R.U32.HI UR9, URZ, UR5, UR4 ;  /* 0x00000005ff097299 */ /* 0x002fe20008011604 */
[C---:B------:R-:W-:Y:S01]  /*85a0*/  IMAD.IADD R46, R2.reuse, 0x1, R47 ;  /* 0x00000001022e7824 */ /* 0x040fe200078e022f */
[----:B------:R-:W1:Y:S01]  /*85b0*/  LDCU UR5, c[0x0][0x60c] ;  /* 0x0000c180ff0577ac */ /* 0x000e620008000800 */
[C---:B------:R-:W-:Y:S01]  /*85c0*/  IADD3 R44, PT, PT, R2.reuse, R45, RZ ;  /* 0x0000002d022c7210 */ /* 0x040fe20007ffe0ff */
[----:B------:R-:W-:Y:S01]  /*85d0*/  IMAD.IADD R2, R2, 0x1, R3 ;  /* 0x0000000102027824 */ /* 0x000fe200078e0203 */
[----:B------:R-:W-:-:S02]  /*85e0*/  UIADD3 UR4, UPT, UPT, -UR9, URZ, URZ ;  /* 0x000000ff09047290 */ /* 0x000fc4000fffe1ff */
[----:B------:R-:W-:Y:S01]  /*85f0*/  UIADD3 UR17, UPT, UPT, -UR16, URZ, URZ ;  /* 0x000000ff10117290 */ /* 0x000fe2000fffe1ff */
[----:B------:R-:W4:Y:S01]  /*8600*/  LDCU.64 UR20, c[0x0][0x358] ;  /* 0x00006b00ff1477ac */ /* 0x000f220008000a00 */
[----:B------:R-:W-:Y:S02]  /*8610*/  UIADD3 UR8, UPT, UPT, UR8, 0x3, URZ ;  /* 0x0000000308087890 */ /* 0x000fe4000fffe0ff */
[----:B--2---:R-:W-:Y:S01]  /*8620*/  UIMAD UR12, UR6, UR4, UR12 ;  /* 0x00000004060c72a4 */ /* 0x004fe2000f8e020c */
[----:B------:R-:W-:Y:S01]  /*8630*/  UMOV UR15, URZ ;  /* 0x000000ff000f7c82 */ /* 0x000fe20008000000 */
[----:B------:R-:W-:Y:S01]  /*8640*/  UMOV UR14, 0x1 ;  /* 0x00000001000e7882 */ /* 0x000fe20000000000 */
[----:B-1-3--:R-:W-:-:S12]  /*8650*/  UIMAD UR10, UR5, UR10, UR13 ;  /* 0x0000000a050a72a4 */ /* 0x00afd8000f8e020d */
.L_x_59:
[----:B------:R-:W-:Y:S01]  /*8660*/  MOV R4, UR8 ;  /* 0x0000000800047c02 */ /* 0x000fe20008000f00 */
[----:B------:R-:W-:Y:S01]  /*8670*/  HFMA2 R0, -RZ, RZ, 0, 5.9604644775390625e-08 ;  /* 0x00000001ff007431 */ /* 0x000fe200000001ff */
[----:B------:R-:W-:-:S03]  /*8680*/  UISETP.GE.AND UP0, UPT, UR16, 0x1, UPT ;  /* 0x000000011000788c */ /* 0x000fc6000bf06270 */
[----:B------:R1:W-:Y:S06]  /*8690*/  BAR.SYNC.DEFER_BLOCKING R4, 0x40 ;  /* 0x000100040000751d */ /* 0x0003ec0000010000 */
[----:B------:R1:W-:Y:S01]  /*86a0*/  SYNCS.ARRIVE.TRANS64.ART0 RZ, [UR7+0x108], R0 ;  /* 0x00010800ffff79a7 */ /* 0x0003e20008500007 */
[----:B------:R-:W-:Y:S05]  /*86b0*/  BRA.U !UP0, `(.L_x_52) ;  /* 0x0000000108e07547 */ /* 0x000fea000b800000 */
[----:B------:R-:W-:Y:S01]  /*86c0*/  UMOV UR6, UR17 ;  /* 0x0000001100067c82 */ /* 0x000fe20008000000 */
.L_x_54:
[----:B-1----:R-:W-:-:S05]  /*86d0*/  IMAD.U32 R4, RZ, RZ, UR8 ;  /* 0x00000008ff047e24 */ /* 0x002fca000f8e00ff */
[----:B------:R1:W-:Y:S06]  /*86e0*/  BAR.SYNC.DEFER_BLOCKING R4, 0x40 ;  /* 0x000100040000751d */ /* 0x0003ec0000010000 */
[----:B--2---:R-:W2:Y:S02]  /*86f0*/  LDS R36, [R49+0x14c] ;  /* 0x00014c0031247984 */ /* 0x004ea40000000800 */
[----:B--2---:R-:W-:-:S13]  /*8700*/  FSETP.GEU.AND P0, PT, R36, 1, PT ;  /* 0x3f8000002400780b */ /* 0x004fda0003f0e000 */
[----:B-1----:R-:W-:-:S04]  /*8710*/  VOTE.ANY R4, PT, !P0 ;  /* 0x0000000000047806 */ /* 0x002fc800040e0100 */
[----:B------:R-:W-:-:S13]  /*8720*/  ISETP.NE.AND P0, PT, R4, RZ, PT ;  /* 0x000000ff0400720c */ /* 0x000fda0003f05270 */
[----:B------:R-:W-:Y:S05]  /*8730*/  @!P0 BRA `(.L_x_53) ;  /* 0x0000000000ac8947 */ /* 0x000fea0003800000 */
[C---:B------:R-:W-:Y:S02]  /*8740*/  R2UR UR4, R50.reuse ;  /* 0x00000000320472ca */ /* 0x040fe400000e0000 */
[----:B------:R-:W-:-:S11]  /*8750*/  R2UR UR5, R50 ;  /* 0x00000000320572ca */ /* 0x000fd600000e0000 */
[----:B------:R-:W1:Y:S02]  /*8760*/  LDTM.x16 R20, tmem[UR4+0x100] ;  /* 0x00010004001479ee */ /* 0x000e640008240000 */
[-C--:B-1----:R-:W-:Y:S02]  /*8770*/  FMUL2 R20, R20.F32x2.HI_LO, R36.reuse.F32 ;  /* 0x000000241414724a */ /* 0x082fe40001000000 */
[-C--:B------:R-:W-:Y:S02]  /*8780*/  FMUL2 R22, R22.F32x2.HI_LO, R36.reuse.F32 ;  /* 0x000000241616724a */ /* 0x080fe40001000000 */
[-C--:B------:R-:W-:Y:S02]  /*8790*/  FMUL2 R24, R24.F32x2.HI_LO, R36.reuse.F32 ;  /* 0x000000241818724a */ /* 0x080fe40001000000 */
[-C--:B------:R-:W-:Y:S02]  /*87a0*/  FMUL2 R26, R26.F32x2.HI_LO, R36.reuse.F32 ;  /* 0x000000241a1a724a */ /* 0x080fe40001000000 */
[----:B------:R-:W-:-:S02]  /*87b0*/  FMUL2 R28, R28.F32x2.HI_LO, R36.F32 ;  /* 0x000000241c1c724a */ /* 0x000fc40001000000 */
[-C--:B------:R-:W-:Y:S02]  /*87c0*/  FMUL2 R30, R30.F32x2.HI_LO, R36.reuse.F32 ;  /* 0x000000241e1e724a */ /* 0x080fe40001000000 */
[-C--:B------:R-:W-:Y:S02]  /*87d0*/  FMUL2 R32, R32.F32x2.HI_LO, R36.reuse.F32 ;  /* 0x000000242020724a */ /* 0x080fe40001000000 */
[----:B------:R-:W-:-:S04]  /*87e0*/  FMUL2 R34, R34.F32x2.HI_LO, R36.F32 ;  /* 0x000000242222724a */ /* 0x000fc80001000000 */
[----:B------:R-:W-:Y:S01]  /*87f0*/  STTM.x16 tmem[UR5+0x100], R20 ;  /* 0x00010014000079ed */ /* 0x000fe20008240005 */
        /* <DEDUP_REMOVED lines=29> */
[----:B------:R1:W-:Y:S01]  /*89d0*/  STTM.x16 tmem[UR4+0x130], R4 ;  /* 0x00013004000079ed */ /* 0x0003e20008240004 */
[----:B------:R-:W2:Y:S02]  /*89e0*/  FENCE.VIEW.ASYNC.T ;  /* 0x00000000000073c6 */ /* 0x000ea40000000200 */
.L_x_53:
[----:B--2---:R2:W-:Y:S01]  /*89f0*/  SYNCS.ARRIVE.TRANS64.ART0 RZ, [UR7+0xd8], R0 ;  /* 0x0000d800ffff79a7 */ /* 0x0045e20008500007 */
[----:B------:R-:W-:-:S04]  /*8a00*/  UIADD3 UR6, UPT, UPT, UR6, 0x1, URZ ;  /* 0x0000000106067890 */ /* 0x000fc8000fffe0ff */
[----:B------:R-:W-:Y:S01]  /*8a10*/  UISETP.NE.AND UP0, UPT, UR6, URZ, UPT ;  /* 0x000000ff0600728c */ /* 0x000fe2000bf05270 */
[----:B------:R2:W-:Y:S08]  /*8a20*/  SYNCS.ARRIVE.TRANS64.ART0 RZ, [UR7+0x108], R0 ;  /* 0x00010800ffff79a7 */ /* 0x0005f00008500007 */
[----:B------:R-:W-:Y:S05]  /*8a30*/  BRA.U UP0, `(.L_x_54) ;  /* 0xfffffffd00247547 */ /* 0x000fea000b83ffff */
.L_x_52:
[----:B-1----:R-:W-:Y:S01]  /*8a40*/  MOV R4, UR8 ;  /* 0x0000000800047c02 */ /* 0x002fe20008000f00 */
[----:B------:R-:W-:-:S04]  /*8a50*/  USHF.L.U32 UR4, UR15, 0x1f, URZ ;  /* 0x0000001f0f047899 */ /* 0x000fc800080006ff */
[----:B------:R1:W-:Y:S02]  /*8a60*/  BAR.SYNC.DEFER_BLOCKING R4, 0x40 ;  /* 0x000100040000751d */ /* 0x0003e40000010000 */
[----:B-1----:R-:W-:-:S04]  /*8a70*/  MOV R4, UR4 ;  /* 0x0000000400047c02 */ /* 0x002fc80008000f00 */
[----:B------:R1:W3:Y:S04]  /*8a80*/  LDS R54, [R49+0x14c] ;  /* 0x00014c0031367984 */ /* 0x0002e80000000800 */
[----:B------:R1:W5:Y:S01]  /*8a90*/  LDS R53, [R49+0x34c] ;  /* 0x00034c0031357984 */ /* 0x0003620000000800 */
[----:B------:R1:W-:Y:S01]  /*8aa0*/  SYNCS.ARRIVE.TRANS64.ART0 RZ, [UR7+0x108], R0 ;  /* 0x00010800ffff79a7 */ /* 0x0003e20008500007 */
[----:B------:R-:W2:Y:S02]  /*8ab0*/  SYNCS.PHASECHK.TRANS64.TRYWAIT P0, [UR7+0xf0], R4 ;  /* 0x0000f004ff0075a7 */ /* 0x000ea40008001107 */
[----:B-123-5:R-:W-:Y:S05]  /*8ac0*/  @!P0 BRA `(.L_x_55) ;  /* 0x0000001400448947 */ /* 0x02efea0003800000 */
.L_x_108:
[----:B------:R-:W-:-:S06]  /*8ad0*/  USHF.L.U32 UR4, UR14, 0x1f, URZ ;  /* 0x0000001f0e047899 */ /* 0x000fcc00080006ff */
[----:B------:R-:W-:-:S04]  /*8ae0*/  MOV R4, UR4 ;  /* 0x0000000400047c02 */ /* 0x000fc80008000f00 */
[----:B------:R-:W2:Y:S02]  /*8af0*/  SYNCS.PHASECHK.TRANS64.TRYWAIT P0, [UR7+0x118], R4 ;  /* 0x00011804ff0075a7 */ /* 0x000ea40008001107 */
[----:B--2---:R-:W-:Y:S05]  /*8b00*/  @!P0 BRA `(.L_x_56) ;  /* 0x0000001400508947 */ /* 0x004fea0003800000 */
.L_x_110:
[----:B------:R-:W-:Y:S01]  /*8b10*/  R2UR UR4, R50 ;  /* 0x00000000320472ca */ /* 0x000fe200000e0000 */
[----:B------:R-:W2:Y:S01]  /*8b20*/  LDCU UR5, c[0x0][0x380] ;  /* 0x00007000ff0577ac */ /* 0x000ea20008000800 */
[C---:B------:R-:W-:Y:S01]  /*8b30*/  FSETP.NE.AND P1, PT, R54.reuse, RZ, PT ;  /* 0x000000ff3600720b */ /* 0x040fe20003f25000 */
[----:B------:R-:W-:Y:S01]  /*8b40*/  BSSY.RECONVERGENT B0, `(.L_x_57) ;  /* 0x0000070000007945 */ /* 0x000fe20003800200 */
[----:B------:R-:W-:Y:S02]  /*8b50*/  ULOP3.LUT UR14, UR14, 0x1, URZ, 0x3c, !UPT ;  /* 0x000000010e0e7892 */ /* 0x000fe4000f8e3cff */
[----:B------:R-:W-:-:S06]  /*8b60*/  FSEL R55, R54, 1, P1 ;  /* 0x3f80000036377808 */ /* 0x000fcc0000800000 */
[----:B------:R-:W3:Y:S01]  /*8b70*/  MUFU.RCP R55, R55 ;  /* 0x0000003700377308 */ /* 0x000ee20000001000 */
[----:B------:R-:W3:Y:S01]  /*8b80*/  LDTM.x16 R20, tmem[UR4+0x100] ;  /* 0x00010004001479ee */ /* 0x000ee20008240000 */
[----:B-1----:R-:W1:Y:S06]  /*8b90*/  LDTM.x16 R4, tmem[UR4+0x110] ;  /* 0x00011004000479ee */ /* 0x002e6c0008240000 */
[----:B------:R-:W5:Y:S01]  /*8ba0*/  @P1 MUFU.LG2 R54, R54 ;  /* 0x0000003600361308 */ /* 0x000f620000000c00 */
[-C--:B---3--:R-:W-:Y:S02]  /*8bb0*/  FMUL2 R26, R26.F32x2.HI_LO, R55.reuse.F32 ;  /* 0x000000371a1a724a */ /* 0x088fe40001000000 */
[----:B------:R-:W-:-:S02]  /*8bc0*/  FMUL2 R24, R24.F32x2.HI_LO, R55.F32 ;  /* 0x000000371818724a */ /* 0x000fc40001000000 */
[-C--:B------:R-:W-:Y:S01]  /*8bd0*/  FMUL2 R22, R22.F32x2.HI_LO, R55.reuse.F32 ;  /* 0x000000371616724a */ /* 0x080fe20001000000 */
[----:B------:R-:W-:Y:S01]  /*8be0*/  F2FP.BF16.F32.PACK_AB R27, R27, R26 ;  /* 0x0000001a1b1b723e */ /* 0x000fe200000010ff */
        /* <DEDUP_REMOVED lines=10> */
[-C--:B-1----:R-:W-:Y:S01]  /*8c90*/  FMUL2 R10, R10.F32x2.HI_LO, R55.reuse.F32 ;  /* 0x000000370a0a724a */ /* 0x082fe20001000000 */
[----:B------:R-:W-:Y:S01]  /*8ca0*/  F2FP.BF16.F32.PACK_AB R41, R31, R30 ;  /* 0x0000001e1f29723e */ /* 0x000fe200000010ff */
[-C--:B------:R-:W-:Y:S01]  /*8cb0*/  FMUL2 R8, R8.F32x2.HI_LO, R55.reuse.F32 ;  /* 0x000000370808724a */ /* 0x080fe20001000000 */
[----:B------:R-:W-:Y:S01]  /*8cc0*/  F2FP.BF16.F32.PACK_AB R40, R29, R28 ;  /* 0x0000001c1d28723e */ /* 0x000fe200000010ff */
[-C--:B------:R-:W-:Y:S01]  /*8cd0*/  FMUL2 R6, R6.F32x2.HI_LO, R55.reuse.F32 ;  /* 0x000000370606724a */ /* 0x080fe20001000000 */
[----:B------:R1:W-:Y:S01]  /*8ce0*/  STS.128 [R51], R24 ;  /* 0x0000001833007388 */ /* 0x0003e20000000c00 */
        /* <DEDUP_REMOVED lines=8> */
[----:B------:R-:W-:Y:S01]  /*8d70*/  FMUL2 R12, R12.F32x2.HI_LO, R55.F32 ;  /* 0x000000370c0c724a */ /* 0x000fe20001000000 */
[----:B------:R-:W-:Y:S01]  /*8d80*/  STS.128 [R48], R40 ;  /* 0x0000002830007388 */ /* 0x000fe20000000c00 */
[----:B------:R-:W-:-:S02]  /*8d90*/  F2FP.BF16.F32.PACK_AB R39, R19, R18 ;  /* 0x000000121327723e */ /* 0x000fc400000010ff */
[----:B------:R-:W-:Y:S01]  /*8da0*/  F2FP.BF16.F32.PACK_AB R38, R17, R16 ;  /* 0x000000101126723e */ /* 0x000fe200000010ff */
[----:B------:R3:W-:Y:S01]  /*8db0*/  STS.128 [R47], R8 ;  /* 0x000000082f007388 */ /* 0x0007e20000000c00 */
[----:B------:R-:W-:Y:S02]  /*8dc0*/  F2FP.BF16.F32.PACK_AB R37, R15, R14 ;  /* 0x0000000e0f25723e */ /* 0x000fe400000010ff */
[----:B------:R-:W-:-:S05]  /*8dd0*/  F2FP.BF16.F32.PACK_AB R36, R13, R12 ;  /* 0x0000000c0d24723e */ /* 0x000fca00000010ff */
[----:B------:R4:W-:Y:S01]  /*8de0*/  STS.128 [R46], R36 ;  /* 0x000000242e007388 */ /* 0x0009e20000000c00 */
[----:B-1----:R-:W1:Y:S01]  /*8df0*/  LDTM.x16 R20, tmem[UR4+0x120] ;  /* 0x00012004001479ee */ /* 0x002e620008240000 */
[----:B---3--:R-:W3:Y:S01]  /*8e00*/  LDTM.x16 R4, tmem[UR4+0x130] ;  /* 0x00013004000479ee */ /* 0x008ee20008240000 */
[----:B------:R-:W-:-:S04]  /*8e10*/  USHF.L.U32 UR4, UR10, 0x7, URZ ;  /* 0x000000070a047899 */ /* 0x000fc800080006ff */
[----:B--2---:R-:W-:Y:S01]  /*8e20*/  UIADD3 UR5, UPT, UPT, -UR4, UR5, URZ ;  /* 0x0000000504057290 */ /* 0x004fe2000fffe1ff */
[----:B-1----:R-:W-:-:S05]  /*8e30*/  FMUL2 R34, R34.F32x2.HI_LO, R55.F32 ;  /* 0x000000372222724a */ /* 0x002fca0001000000 */
[----:B------:R-:W-:Y:S01]  /*8e40*/  ISETP.LT.AND P0, PT, R52, UR5, PT ;  /* 0x0000000534007c0c */ /* 0x000fe2000bf01270 */
[-C--:B------:R-:W-:Y:S02]  /*8e50*/  FMUL2 R32, R32.F32x2.HI_LO, R55.reuse.F32 ;  /* 0x000000372020724a */ /* 0x080fe40001000000 */
        /* <DEDUP_REMOVED lines=10> */
[----:B---3--:R-:W-:-:S02]  /*8f00*/  FMUL2 R20, R4.F32x2.HI_LO, R55.F32 ;  /* 0x000000370414724a */ /* 0x008fc40001000000 */
        /* <DEDUP_REMOVED lines=15> */
[----:B------:R-:W-:Y:S01]  /*9000*/  F2FP.BF16.F32.PACK_AB R11, R19, R18 ;  /* 0x00000012130b723e */ /* 0x000fe200000010ff */
[----:B------:R4:W-:Y:S01]  /*9010*/  STS.128 [R45], R24 ;  /* 0x000000182d007388 */ /* 0x0009e20000000c00 */
[----:B------:R-:W-:-:S02]  /*9020*/  F2FP.BF16.F32.PACK_AB R10, R17, R16 ;  /* 0x00000010110a723e */ /* 0x000fc400000010ff */
[----:B------:R-:W-:Y:S01]  /*9030*/  F2FP.BF16.F32.PACK_AB R9, R15, R14 ;  /* 0x0000000e0f09723e */ /* 0x000fe200000010ff */
[----:B------:R4:W-:Y:S01]  /*9040*/  STS.128 [R44], R32 ;  /* 0x000000202c007388 */ /* 0x0009e20000000c00 */
[----:B------:R-:W-:Y:S01]  /*9050*/  F2FP.BF16.F32.PACK_AB R8, R13, R12 ;  /* 0x0000000c0d08723e */ /* 0x000fe200000010ff */
[----:B------:R-:W5:Y:S02]  /*9060*/  @P1 LDC R14, c[0x0][0x600] ;  /* 0x00018000ff0e1b82 */ /* 0x000f640000000800 */
[----:B------:R4:W-:Y:S04]  /*9070*/  STS.128 [R3], R4 ;  /* 0x0000000403007388 */ /* 0x0009e80000000c00 */
[----:B------:R4:W-:Y:S01]  /*9080*/  STS.128 [R2], R8 ;  /* 0x0000000802007388 */ /* 0x0009e20000000c00 */
[----:B------:R1:W-:Y:S06]  /*9090*/  MEMBAR.ALL.CTA ;  /* 0x0000000000007992 */ /* 0x0003ec0000008000 */
[----:B-1----:R-:W1:Y:S01]  /*90a0*/  FENCE.VIEW.ASYNC.S ;  /* 0x00000000000073c6 */ /* 0x002e620000000000 */
[----:B-----5:R-:W-:Y:S01]  /*90b0*/  @P1 FFMA R14, R53, R14, R54 ;  /* 0x0000000e350e1223 */ /* 0x020fe20000000036 */
[----:B-1----:R-:W-:Y:S01]  /*90c0*/  SYNCS.ARRIVE.TRANS64.ART0 RZ, [UR7+0xd8], R0 ;  /* 0x0000d800ffff79a7 */ /* 0x002fe20008500007 */
[----:B------:R1:W-:Y:S02]  /*90d0*/  SYNCS.ARRIVE.TRANS64.ART0 RZ, [UR7+0x110], R0 ;  /* 0x00011000ffff79a7 */ /* 0x0003e40008500007 */
[----:B-1----:R-:W-:-:S02]  /*90e0*/  IMAD.MOV.U32 R0, RZ, RZ, -0x800000 ;  /* 0xff800000ff007424 */ /* 0x002fc400078e00ff */
[----:B------:R-:W-:Y:S01]  /*90f0*/  @P1 FMUL R0, R14, 0.69314718246459960938 ;  /* 0x3f3172180e001820 */ /* 0x000fe20000400000 */
[----:B----4-:R-:W-:Y:S06]  /*9100*/  @!P0 BRA `(.L_x_58) ;  /* 0x00000000004c8947 */ /* 0x010fec0003800000 */
[----:B------:R-:W1:Y:S01]  /*9110*/  LDC.64 R6, c[0x0][0x3c8] ;  /* 0x0000f200ff067b82 */ /* 0x000e620000000a00 */
[----:B------:R-:W-:Y:S01]  /*9120*/  USHF.R.S32.HI UR5, URZ, 0x1f, UR12 ;  /* 0x0000001fff057899 */ /* 0x000fe2000801140c */
[----:B------:R-:W-:Y:S01]  /*9130*/  IADD3 R10, P0, PT, R52, UR4, RZ ;  /* 0x00000004340a7c10 */ /* 0x000fe2000ff1e0ff */
[----:B------:R-:W2:Y:S01]  /*9140*/  LDCU.64 UR10, c[0x0][0x3b0] ;  /* 0x00007600ff0a77ac */ /* 0x000ea20008000a00 */
[----:B------:R-:W-:Y:S01]  /*9150*/  MOV R8, UR4 ;  /* 0x0000000400087c02 */ /* 0x000fe20008000f00 */
[----:B------:R-:W-:-:S03]  /*9160*/  USHF.R.S32.HI UR6, URZ, 0x1f, UR9 ;  /* 0x0000001fff067899 */ /* 0x000fc60008011409 */
[----:B------:R-:W3:Y:S01]  /*9170*/  LDC.64 R4, c[0x0][0x3d0] ;  /* 0x0000f400ff047b82 */ /* 0x000ee20000000a00 */
[----:B------:R-:W-:Y:S01]  /*9180*/  LEA.HI.X.SX32 R11, R8, RZ, 0x1, P0 ;  /* 0x000000ff080b7211 */ /* 0x000fe200000f0eff */
[C---:B-1----:R-:W-:Y:S02]  /*9190*/  IMAD R9, R6.reuse, UR5, RZ ;  /* 0x0000000506097c24 */ /* 0x042fe4000f8e02ff */
[----:B------:R-:W-:-:S04]  /*91a0*/  IMAD.WIDE.U32 R10, R6, UR12, R10 ;  /* 0x0000000c060a7c25 */ /* 0x000fc8000f8e000a */
[----:B------:R-:W-:Y:S02]  /*91b0*/  IMAD R7, R7, UR12, R9 ;  /* 0x0000000c07077c24 */ /* 0x000fe4000f8e0209 */
[----:B---3--:R-:W-:-:S03]  /*91c0*/  IMAD R6, R4, UR6, RZ ;  /* 0x0000000604067c24 */ /* 0x008fc6000f8e02ff */
[----:B------:R-:W-:Y:S01]  /*91d0*/  IADD3 R11, PT, PT, R11, R7, RZ ;  /* 0x000000070b0b7210 */ /* 0x000fe20007ffe0ff */
[----:B------:R-:W-:Y:S02]  /*91e0*/  IMAD R5, R5, UR9, R6 ;  /* 0x0000000905057c24 */ /* 0x000fe4000f8e0206 */
[----:B------:R-:W-:-:S05]  /*91f0*/  IMAD.WIDE.U32 R10, R4, UR9, R10 ;  /* 0x00000009040a7c25 */ /* 0x000fca000f8e000a */
[----:B------:R-:W-:Y:S02]  /*9200*/  IADD3 R5, PT, PT, R11, R5, RZ ;  /* 0x000000050b057210 */ /* 0x000fe40007ffe0ff */
[----:B--2---:R-:W-:-:S04]  /*9210*/  LEA R4, P0, R10, UR10, 0x2 ;  /* 0x0000000a0a047c11 */ /* 0x004fc8000f8010ff */
[----:B------:R-:W-:-:S05]  /*9220*/  LEA.HI.X R5, R10, UR11, R5, 0x2, P0 ;  /* 0x0000000b0a057c11 */ /* 0x000fca00080f1405 */
[----:B------:R1:W-:Y:S04]  /*9230*/  STG.E desc[UR20][R4.64], R0 ;  /* 0x0000000004007986 */ /* 0x0003e8000c101914 */
.L_x_58:
[----:B------:R-:W-:Y:S05]  /*9240*/  BSYNC.RECONVERGENT B0 ;  /* 0x0000000000007941 */ /* 0x000fea0003800200 */
.L_x_57:
[----:B------:R-:W2:Y:S01]  /*9250*/  LDCU UR4, c[0x0][0x610] ;  /* 0x0000c200ff0477ac */ /* 0x000ea20008000800 */
[----:B------:R-:W3:Y:S01]  /*9260*/  LDCU.U8 UR9, c[0x0][0x614] ;  /* 0x0000c280ff0977ac */ /* 0x000ee20008000000 */
[----:B------:R-:W-:Y:S01]  /*9270*/  UIADD3 UR13, UPT, UPT, UR18, UR13, URZ ;  /* 0x0000000d120d7290 */ /* 0x000fe2000fffe0ff */
[----:B------:R-:W4:Y:S01]  /*9280*/  LDCU.U8 UR6, c[0x0][0x615] ;  /* 0x0000c2a0ff0677ac */ /* 0x000f220008000000 */
[----:B------:R-:W5:Y:S02]  /*9290*/  LDCU.64 UR10, c[0x0][0x618] ;  /* 0x0000c300ff0a77ac */ /* 0x000f640008000a00 */
[----:B--2---:R-:W-:Y:S01]  /*92a0*/  UIMAD.WIDE.U32 UR4, UR13, UR4, URZ ;  /* 0x000000040d0472a5 */ /* 0x004fe2000f8e00ff */
[----:B------:R-:W2:Y:S03]  /*92b0*/  LDCU.U8 UR12, c[0x0][0x620] ;  /* 0x0000c400ff0c77ac */ /* 0x000ea60008000000 */
[----:B------:R-:W-:Y:S01]  /*92c0*/  UIADD3 UR4, UPT, UPT, UR13, -UR5, URZ ;  /* 0x800000050d047290 */ /* 0x000fe2000fffe0ff */
[----:B------:R-:W1:Y:S03]  /*92d0*/  LDCU UR19, c[0x0][0x60c] ;  /* 0x0000c180ff1377ac */ /* 0x000e660008000800 */
[----:B---3--:R-:W-:Y:S01]  /*92e0*/  USHF.R.U32.HI UR4, URZ, UR9, UR4 ;  /* 0x00000009ff047299 */ /* 0x008fe20008011604 */
[----:B------:R-:W3:Y:S03]  /*92f0*/  LDCU.U8 UR9, c[0x0][0x621] ;  /* 0x0000c420ff0977ac */ /* 0x000ee60008000000 */
[----:B------:R-:W-:-:S02]  /*9300*/  UIADD3 UR4, UPT, UPT, UR5, UR4, URZ ;  /* 0x0000000405047290 */ /* 0x000fc4000fffe0ff */
[----:B------:R-:W-:Y:S02]  /*9310*/  ULOP3.LUT UR15, UR15, 0x1, URZ, 0x3c, !UPT ;  /* 0x000000010f0f7892 */ /* 0x000fe4000f8e3cff */
[----:B----4-:R-:W-:-:S04]  /*9320*/  USHF.R.U32.HI UR6, URZ, UR6, UR4 ;  /* 0x00000006ff067299 */ /* 0x010fc80008011604 */
[----:B-----5:R-:W-:Y:S01]  /*9330*/  UIMAD.WIDE.U32 UR4, UR6, UR11, URZ ;  /* 0x0000000b060472a5 */ /* 0x020fe2000f8e00ff */
[----:B------:R-:W4:Y:S03]  /*9340*/  LDCU UR11, c[0x0][0x624] ;  /* 0x0000c480ff0b77ac */ /* 0x000f260008000800 */
[----:B------:R-:W-:-:S04]  /*9350*/  UIADD3 UR4, UPT, UPT, UR6, -UR5, URZ ;  /* 0x8000000506047290 */ /* 0x000fc8000fffe0ff */
[----:B--2---:R-:W-:-:S04]  /*9360*/  USHF.R.U32.HI UR4, URZ, UR12, UR4 ;  /* 0x0000000cff047299 */ /* 0x004fc80008011604 */
[----:B------:R-:W-:Y:S02]  /*9370*/  UIADD3 UR4, UPT, UPT, UR5, UR4, URZ ;  /* 0x0000000405047290 */ /* 0x000fe4000fffe0ff */
[----:B------:R-:W-:Y:S02]  /*9380*/  UIADD3 UR5, UPT, UPT, -UR6, URZ, URZ ;  /* 0x000000ff06057290 */ /* 0x000fe4000fffe1ff */
[----:B---3--:R-:W-:Y:S02]  /*9390*/  USHF.R.U32.HI UR9, URZ, UR9, UR4 ;  /* 0x00000009ff097299 */ /* 0x008fe40008011604 */
[----:B----4-:R-:W-:Y:S02]  /*93a0*/  UISETP.GE.AND UP0, UPT, UR13, UR11, UPT ;  /* 0x0000000b0d00728c */ /* 0x010fe4000bf06270 */
[----:B------:R-:W-:-:S04]  /*93b0*/  UIADD3 UR4, UPT, UPT, -UR9, URZ, URZ ;  /* 0x000000ff09047290 */ /* 0x000fc8000fffe1ff */
[----:B------:R-:W-:Y:S02]  /*93c0*/  UIMAD UR12, UR10, UR4, UR6 ;  /* 0x000000040a0c72a4 */ /* 0x000fe4000f8e0206 */
[----:B-1----:R-:W-:Y:S01]  /*93d0*/  UIMAD UR10, UR19, UR5, UR13 ;  /* 0x00000005130a72a4 */ /* 0x002fe2000f8e020d */
[----:B------:R-:W-:Y:S11]  /*93e0*/  BRA.U !UP0, `(.L_x_59) ;  /* 0xfffffff1089c7547 */ /* 0x000ff6000b83ffff */
.L_x_51:
[----:B------:R-:W-:-:S06]  /*93f0*/  USHF.L.U32 UR4, UR14, 0x1f, URZ ;  /* 0x0000001f0e047899 */ /* 0x000fcc00080006ff */
[----:B------:R-:W-:-:S04]  /*9400*/  MOV R0, UR4 ;  /* 0x0000000400007c02 */ /* 0x000fc80008000f00 */
[----:B------:R-:W1:Y:S02]  /*9410*/  SYNCS.PHASECHK.TRANS64.TRYWAIT P0, [UR7+0x118], R0 ;  /* 0x00011800ff0075a7 */ /* 0x000e640008001107 */
[----:B-1----:R-:W-:Y:S05]  /*9420*/  @!P0 BRA `(.L_x_60) ;  /* 0x0000000c00248947 */ /* 0x002fea0003800000 */
.L_x_112:
[----:B------:R-:W-:Y:S06]  /*9430*/  BAR.ARV 0x2, 0x120 ;  /* 0x0084800000007b1d */ /* 0x000fec0000002000 */
[----:B------:R-:W-:Y:S05]  /*9440*/  EXIT ;  /* 0x000000000000794d */ /* 0x000fea0003800000 */
.L_x_6:
[----:B------:R-:W-:Y:S02]  /*9450*/  MOV R0, UR13 ;  /* 0x0000000d00007c02 */ /* 0x000fe40008000f00 */
[----:B------:R-:W-:-:S07]  /*9460*/  MOV R5, R4 ;  /* 0x0000000400057202 */ /* 0x000fce0000000f00 */
.L_x_61:
[----:B-1----:R1:W3:Y:S02]  /*9470*/  SYNCS.PHASECHK.TRANS64.TRYWAIT P0, [R0+URZ+0x110], R5 ;  /* 0x00011005000075a7 */ /* 0x0022e400080011ff */
[----:B---3--:R-:W-:Y:S05]  /*9480*/  @!P0 NANOSLEEP.SYNCS 0x989680 ;  /* 0x009896800000895d */ /* 0x008fea0003900000 */
[----:B------:R-:W3:Y:S02]  /*9490*/  @!P0 SYNCS.PHASECHK.TRANS64 P0, [R0+URZ+0x110], R5 ;  /* 0x00011005000085a7 */ /* 0x000ee400080010ff */
[----:B---3--:R-:W-:Y:S05]  /*94a0*/  @!P0 BRA `(.L_x_61) ;  /* 0xfffffffc00f08947 */ /* 0x008fea000383ffff */
[----:B------:R-:W-:Y:S05]  /*94b0*/  BRA `(.L_x_62) ;  /* 0xffffff7400907947 */ /* 0x000fea000383ffff */
.L_x_13:
[----:B------:R-:W-:Y:S02]  /*94c0*/  MOV R2, UR4 ;  /* 0x0000000400027c02 */ /* 0x000fe40008000f00 */
[----:B------:R-:W-:Y:S02]  /*94d0*/  MOV R3, UR4 ;  /* 0x0000000400037c02 */ /* 0x000fe40008000f00 */
[----:B------:R-:W-:-:S07]  /*94e0*/  MOV R0, UR19 ;  /* 0x0000001300007c02 */ /* 0x000fce0008000f00 */
.L_x_63:
[----:B-1----:R1:W2:Y:S02]  /*94f0*/  SYNCS.PHASECHK.TRANS64.TRYWAIT P0, [R0+URZ], R3 ;  /* 0x00000003000075a7 */ /* 0x0022a400080011ff */
[----:B--2---:R-:W-:Y:S05]  /*9500*/  @!P0 NANOSLEEP.SYNCS 0x989680 ;  /* 0x009896800000895d */ /* 0x004fea0003900000 */
[----:B------:R-:W2:Y:S02]  /*9510*/  @!P0 SYNCS.PHASECHK.TRANS64 P0, [R0+URZ], R3 ;  /* 0x00000003000085a7 */ /* 0x000ea400080010ff */
[----:B--2---:R-:W-:Y:S05]  /*9520*/  @!P0 BRA `(.L_x_63) ;  /* 0xfffffffc00f08947 */ /* 0x004fea000383ffff */
[----:B------:R-:W-:Y:S05]  /*9530*/  BRA `(.L_x_64) ;  /* 0xffffff7c00e87947 */ /* 0x000fea000383ffff */
.L_x_14:
[----:B------:R-:W-:Y:S02]  /*9540*/  MOV R2, UR4 ;  /* 0x0000000400027c02 */ /* 0x000fe40008000f00 */
[----:B------:R-:W-:Y:S02]  /*9550*/  MOV R3, UR4 ;  /* 0x0000000400037c02 */ /* 0x000fe40008000f00 */
[----:B------:R-:W-:-:S07]  /*9560*/  MOV R0, UR11 ;  /* 0x0000000b00007c02 */ /* 0x000fce0008000f00 */
.L_x_65:
[----:B-1----:R1:W2:Y:S02]  /*9570*/  SYNCS.PHASECHK.TRANS64.TRYWAIT P0, [R0+URZ+0x10], R3 ;  /* 0x00001003000075a7 */ /* 0x0022a400080011ff */
[----:B--2---:R-:W-:Y:S05]  /*9580*/  @!P0 NANOSLEEP.SYNCS 0x989680 ;  /* 0x009896800000895d */ /* 0x004fea0003900000 */
[----:B------:R-:W2:Y:S02]  /*9590*/  @!P0 SYNCS.PHASECHK.TRANS64 P0, [R0+URZ+0x10], R3 ;  /* 0x00001003000085a7 */ /* 0x000ea400080010ff */
[----:B--2---:R-:W-:Y:S05]  /*95a0*/  @!P0 BRA `(.L_x_65) ;  /* 0xfffffffc00f08947 */ /* 0x004fea000383ffff */
[----:B------:R-:W-:Y:S05]  /*95b0*/  BRA `(.L_x_66) ;  /* 0xffffff7c00dc7947 */ /* 0x000fea000383ffff */
.L_x_16:
[----:B------:R-:W-:Y:S02]  /*95c0*/  MOV R6, UR4 ;  /* 0x0000000400067c02 */ /* 0x000fe40008000f00 */
[----:B------:R-:W-:Y:S02]  /*95d0*/  MOV R7, UR4 ;  /* 0x0000000400077c02 */ /* 0x000fe40008000f00 */
[----:B------:R-:W-:Y:S07]  /*95e0*/  MOV R5, UR15 ;  /* 0x0000000f00057c02 */ /* 0x000fee0008000f00 */
.L_x_67:
[----:B-1----:R1:W2:Y:S02]  /*95f0*/  SYNCS.PHASECHK.TRANS64.TRYWAIT P0, [R5+URZ+0x10], R7 ;  /* 0x00001007050075a7 */ /* 0x0022a400080011ff */
[----:B--2---:R-:W-:Y:S05]  /*9600*/  @!P0 NANOSLEEP.SYNCS 0x989680 ;  /* 0x009896800000895d */ /* 0x004fea0003900000 */
[----:B------:R-:W2:Y:S02]  /*9610*/  @!P0 SYNCS.PHASECHK.TRANS64 P0, [R5+URZ+0x10], R7 ;  /* 0x00001007050085a7 */ /* 0x000ea400080010ff */
[----:B--2---:R-:W-:Y:S05]  /*9620*/  @!P0 BRA `(.L_x_67) ;  /* 0xfffffffc00f08947 */ /* 0x004fea000383ffff */
[----:B------:R-:W-:Y:S05]  /*9630*/  BRA `(.L_x_68) ;  /* 0xffffff8000707947 */ /* 0x000fea000383ffff */
.L_x_17:
[----:B------:R-:W-:Y:S02]  /*9640*/  MOV R10, UR9 ;  /* 0x00000009000a7c02 */ /* 0x000fe40008000f00 */
[----:B------:R-:W-:Y:S02]  /*9650*/  MOV R11, UR9 ;  /* 0x00000009000b7c02 */ /* 0x000fe40008000f00 */
[----:B------:R-:W-:Y:S07]  /*9660*/  MOV R7, UR19 ;  /* 0x0000001300077c02 */ /* 0x000fee0008000f00 */
.L_x_69:
[----:B-1----:R1:W2:Y:S02]  /*9670*/  SYNCS.PHASECHK.TRANS64.TRYWAIT P0, [R7+URZ+0xd8], R11 ;  /* 0x0000d80b070075a7 */ /* 0x0022a400080011ff */
[----:B--2---:R-:W-:Y:S05]  /*9680*/  @!P0 NANOSLEEP.SYNCS 0x989680 ;  /* 0x009896800000895d */ /* 0x004fea0003900000 */
[----:B------:R-:W2:Y:S02]  /*9690*/  @!P0 SYNCS.PHASECHK.TRANS64 P0, [R7+URZ+0xd8], R11 ;  /* 0x0000d80b070085a7 */ /* 0x000ea400080010ff */
[----:B--2---:R-:W-:Y:S05]  /*96a0*/  @!P0 BRA `(.L_x_69) ;  /* 0xfffffffc00f08947 */ /* 0x004fea000383ffff */
[----:B------:R-:W-:Y:S05]  /*96b0*/  BRA `(.L_x_70) ;  /* 0xffffff8000787947 */ /* 0x000fea000383ffff */
.L_x_18:
[----:B------:R-:W-:Y:S02]  /*96c0*/  MOV R6, UR9 ;  /* 0x0000000900067c02 */ /* 0x000fe40008000f00 */
[----:B-1----:R-:W-:Y:S02]  /*96d0*/  MOV R7, UR9 ;  /* 0x0000000900077c02 */ /* 0x002fe40008000f00 */
[----:B------:R-:W-:Y:S07]  /*96e0*/  MOV R5, UR19 ;  /* 0x0000001300057c02 */ /* 0x000fee0008000f00 */
.L_x_71:
[----:B-1----:R1:W2:Y:S02]  /*96f0*/  SYNCS.PHASECHK.TRANS64.TRYWAIT P0, [R5+URZ+0xe0], R7 ;  /* 0x0000e007050075a7 */ /* 0x0022a400080011ff */
[----:B--2---:R-:W-:Y:S05]  /*9700*/  @!P0 NANOSLEEP.SYNCS 0x989680 ;  /* 0x009896800000895d */ /* 0x004fea0003900000 */
[----:B------:R-:W2:Y:S02]  /*9710*/  @!P0 SYNCS.PHASECHK.TRANS64 P0, [R5+URZ+0xe0], R7 ;  /* 0x0000e007050085a7 */ /* 0x000ea400080010ff */
[----:B--2---:R-:W-:Y:S05]  /*9720*/  @!P0 BRA `(.L_x_71) ;  /* 0xfffffffc00f08947 */ /* 0x004fea000383ffff */
[----:B------:R-:W-:Y:S05]  /*9730*/  BRA `(.L_x_72) ;  /* 0xffffff8000dc7947 */ /* 0x000fea000383ffff */
.L_x_19:
[----:B------:R-:W-:Y:S02]  /*9740*/  MOV R6, UR6 ;  /* 0x0000000600067c02 */ /* 0x000fe40008000f00 */
[----:B------:R-:W-:Y:S02]  /*9750*/  MOV R7, UR6 ;  /* 0x0000000600077c02 */ /* 0x000fe40008000f00 */
[----:B------:R-:W-:Y:S07]  /*9760*/  MOV R5, UR15 ;  /* 0x0000000f00057c02 */ /* 0x000fee0008000f00 */
.L_x_73:
[----:B-1----:R1:W2:Y:S02]  /*9770*/  SYNCS.PHASECHK.TRANS64.TRYWAIT P0, [R5+URZ+0x10], R7 ;  /* 0x00001007050075a7 */ /* 0x0022a400080011ff */
[----:B--2---:R-:W-:Y:S05]  /*9780*/  @!P0 NANOSLEEP.SYNCS 0x989680 ;  /* 0x009896800000895d */ /* 0x004fea0003900000 */
[----:B------:R-:W2:Y:S02]  /*9790*/  @!P0 SYNCS.PHASECHK.TRANS64 P0, [R5+URZ+0x10], R7 ;  /* 0x00001007050085a7 */ /* 0x000ea400080010ff */
[----:B--2---:R-:W-:Y:S05]  /*97a0*/  @!P0 BRA `(.L_x_73) ;  /* 0xfffffffc00f08947 */ /* 0x004fea000383ffff */
[----:B------:R-:W-:Y:S05]  /*97b0*/  BRA `(.L_x_74) ;  /* 0xffffff8400207947 */ /* 0x000fea000383ffff */
.L_x_21:
[----:B------:R-:W-:Y:S02]  /*97c0*/  MOV R2, UR4 ;  /* 0x0000000400027c02 */ /* 0x000fe40008000f00 */
[----:B------:R-:W-:Y:S02]  /*97d0*/  MOV R3, UR4 ;  /* 0x0000000400037c02 */ /* 0x000fe40008000f00 */
[----:B------:R-:W-:-:S07]  /*97e0*/  MOV R0, UR10 ;  /* 0x0000000a00007c02 */ /* 0x000fce0008000f00 */
.L_x_75:
[----:B--2---:R2:W3:Y:S02]  /*97f0*/  SYNCS.PHASECHK.TRANS64.TRYWAIT P0, [R0+URZ+0x10], R3 ;  /* 0x00001003000075a7 */ /* 0x0044e400080011ff */
[----:B---3--:R-:W-:Y:S05]  /*9800*/  @!P0 NANOSLEEP.SYNCS 0x989680 ;  /* 0x009896800000895d */ /* 0x008fea0003900000 */
[----:B------:R-:W3:Y:S02]  /*9810*/  @!P0 SYNCS.PHASECHK.TRANS64 P0, [R0+URZ+0x10], R3 ;  /* 0x00001003000085a7 */ /* 0x000ee400080010ff */
[----:B---3--:R-:W-:Y:S05]  /*9820*/  @!P0 BRA `(.L_x_75) ;  /* 0xfffffffc00f08947 */ /* 0x008fea000383ffff */
[----:B------:R-:W-:Y:S05]  /*9830*/  BRA `(.L_x_76) ;  /* 0xffffff8400a07947 */ /* 0x000fea000383ffff */
.L_x_22:
[----:B------:R-:W-:Y:S02]  /*9840*/  MOV R4, UR9 ;  /* 0x0000000900047c02 */ /* 0x000fe40008000f00 */
[----:B-1----:R-:W-:Y:S02]  /*9850*/  MOV R5, UR9 ;  /* 0x0000000900057c02 */ /* 0x002fe40008000f00 */
[----:B------:R-:W-:-:S07]  /*9860*/  MOV R3, UR19 ;  /* 0x0000001300037c02 */ /* 0x000fce0008000f00 */
.L_x_77:
[----:B-1----:R1:W2:Y:S02]  /*9870*/  SYNCS.PHASECHK.TRANS64.TRYWAIT P0, [R3+URZ+0xd8], R5 ;  /* 0x0000d805030075a7 */ /* 0x0022a400080011ff */
[----:B--2---:R-:W-:Y:S05]  /*9880*/  @!P0 NANOSLEEP.SYNCS 0x989680 ;  /* 0x009896800000895d */ /* 0x004fea0003900000 */
[----:B------:R-:W2:Y:S02]  /*9890*/  @!P0 SYNCS.PHASECHK.TRANS64 P0, [R3+URZ+0xd8], R5 ;  /* 0x0000d805030085a7 */ /* 0x000ea400080010ff */
[----:B--2---:R-:W-:Y:S05]  /*98a0*/  @!P0 BRA `(.L_x_77) ;  /* 0xfffffffc00f08947 */ /* 0x004fea000383ffff */
[----:B------:R-:W-:Y:S05]  /*98b0*/  BRA `(.L_x_78) ;  /* 0xffffff8400a87947 */ /* 0x000fea000383ffff */
.L_x_23:
[----:B------:R-:W-:Y:S02]  /*98c0*/  MOV R2, UR9 ;  /* 0x0000000900027c02 */ /* 0x000fe40008000f00 */
[----:B------:R-:W-:Y:S02]  /*98d0*/  MOV R3, UR9 ;  /* 0x0000000900037c02 */ /* 0x000fe40008000f00 */
[----:B------:R-:W-:-:S07]  /*98e0*/  MOV R0, UR19 ;  /* 0x0000001300007c02 */ /* 0x000fce0008000f00 */
.L_x_79:
[----:B-1----:R1:W2:Y:S02]  /*98f0*/  SYNCS.PHASECHK.TRANS64.TRYWAIT P0, [R0+URZ+0xe0], R3 ;  /* 0x0000e003000075a7 */ /* 0x0022a400080011ff */
[----:B--2---:R-:W-:Y:S05]  /*9900*/  @!P0 NANOSLEEP.SYNCS 0x989680 ;  /* 0x009896800000895d */ /* 0x004fea0003900000 */
[----:B------:R-:W2:Y:S02]  /*9910*/  @!P0 SYNCS.PHASECHK.TRANS64 P0, [R0+URZ+0xe0], R3 ;  /* 0x0000e003000085a7 */ /* 0x000ea400080010ff */
[----:B--2---:R-:W-:Y:S05]  /*9920*/  @!P0 BRA `(.L_x_79) ;  /* 0xfffffffc00f08947 */ /* 0x004fea000383ffff */
[----:B------:R-:W-:Y:S05]  /*9930*/  BRA `(.L_x_80) ;  /* 0xffffff88001c7947 */ /* 0x000fea000383ffff */
.L_x_30:
[----:B------:R-:W-:Y:S02]  /*9940*/  MOV R2, UR6 ;  /* 0x0000000600027c02 */ /* 0x000fe40008000f00 */
[----:B------:R-:W-:Y:S02]  /*9950*/  MOV R3, UR6 ;  /* 0x0000000600037c02 */ /* 0x000fe40008000f00 */
[----:B------:R-:W-:-:S07]  /*9960*/  MOV R0, UR5 ;  /* 0x0000000500007c02 */ /* 0x000fce0008000f00 */
.L_x_81:
[----:B--2---:R2:W3:Y:S02]  /*9970*/  SYNCS.PHASECHK.TRANS64.TRYWAIT P0, [R0+URZ+0x70], R3 ;  /* 0x00007003000075a7 */ /* 0x0044e400080011ff */
[----:B---3--:R-:W-:Y:S05]  /*9980*/  @!P0 NANOSLEEP.SYNCS 0x989680 ;  /* 0x009896800000895d */ /* 0x008fea0003900000 */
[----:B------:R-:W3:Y:S02]  /*9990*/  @!P0 SYNCS.PHASECHK.TRANS64 P0, [R0+URZ+0x70], R3 ;  /* 0x00007003000085a7 */ /* 0x000ee400080010ff */
[----:B---3--:R-:W-:Y:S05]  /*99a0*/  @!P0 BRA `(.L_x_81) ;  /* 0xfffffffc00f08947 */ /* 0x008fea000383ffff */
[----:B------:R-:W-:Y:S05]  /*99b0*/  BRA `(.L_x_82) ;  /* 0xffffff9000347947 */ /* 0x000fea000383ffff */
.L_x_31:
[----:B------:R-:W-:Y:S02]  /*99c0*/  MOV R2, UR8 ;  /* 0x0000000800027c02 */ /* 0x000fe40008000f00 */
[----:B------:R-:W-:Y:S02]  /*99d0*/  MOV R3, UR8 ;  /* 0x0000000800037c02 */ /* 0x000fe40008000f00 */
[----:B------:R-:W-:-:S07]  /*99e0*/  MOV R0, UR9 ;  /* 0x0000000900007c02 */ /* 0x000fce0008000f00 */
.L_x_83:
[----:B-1----:R1:W2:Y:S02]  /*99f0*/  SYNCS.PHASECHK.TRANS64.TRYWAIT P0, [R0+URZ+0x8], R3 ;  /* 0x00000803000075a7 */ /* 0x0022a400080011ff */
[----:B--2---:R-:W-:Y:S05]  /*9a00*/  @!P0 NANOSLEEP.SYNCS 0x989680 ;  /* 0x009896800000895d */ /* 0x004fea0003900000 */
[----:B------:R-:W2:Y:S02]  /*9a10*/  @!P0 SYNCS.PHASECHK.TRANS64 P0, [R0+URZ+0x8], R3 ;  /* 0x00000803000085a7 */ /* 0x000ea400080010ff */
[----:B--2---:R-:W-:Y:S05]  /*9a20*/  @!P0 BRA `(.L_x_83) ;  /* 0xfffffffc00f08947 */ /* 0x004fea000383ffff */
[----:B------:R-:W-:Y:S05]  /*9a30*/  BRA `(.L_x_84) ;  /* 0xffffff9000547947 */ /* 0x000fea000383ffff */
.L_x_32:
[----:B------:R-:W-:Y:S02]  /*9a40*/  MOV R2, UR7 ;  /* 0x0000000700027c02 */ /* 0x000fe40008000f00 */
[----:B------:R-:W-:Y:S02]  /*9a50*/  MOV R3, UR7 ;  /* 0x0000000700037c02 */ /* 0x000fe40008000f00 */
[----:B------:R-:W-:-:S07]  /*9a60*/  MOV R0, UR6 ;  /* 0x0000000600007c02 */ /* 0x000fce0008000f00 */
.L_x_85:
[----:B-1----:R1:W2:Y:S02]  /*9a70*/  SYNCS.PHASECHK.TRANS64.TRYWAIT P0, [R0+URZ+0x70], R3 ;  /* 0x00007003000075a7 */ /* 0x0022a400080011ff */
[----:B--2---:R-:W-:Y:S05]  /*9a80*/  @!P0 NANOSLEEP.SYNCS 0x989680 ;  /* 0x009896800000895d */ /* 0x004fea0003900000 */
[----:B------:R-:W2:Y:S02]  /*9a90*/  @!P0 SYNCS.PHASECHK.TRANS64 P0, [R0+URZ+0x70], R3 ;  /* 0x00007003000085a7 */ /* 0x000ea400080010ff */
[----:B--2---:R-:W-:Y:S05]  /*9aa0*/  @!P0 BRA `(.L_x_85) ;  /* 0xfffffffc00f08947 */ /* 0x004fea000383ffff */
[----:B------:R-:W-:Y:S05]  /*9ab0*/  BRA `(.L_x_86) ;  /* 0xffffff9000847947 */ /* 0x000fea000383ffff */
.L_x_34:
[----:B------:R-:W-:Y:S02]  /*9ac0*/  MOV R4, UR6 ;  /* 0x0000000600047c02 */ /* 0x000fe40008000f00 */
[----:B------:R-:W-:Y:S02]  /*9ad0*/  MOV R5, UR6 ;  /* 0x0000000600057c02 */ /* 0x000fe40008000f00 */
[----:B------:R-:W-:-:S07]  /*9ae0*/  MOV R0, UR5 ;  /* 0x0000000500007c02 */ /* 0x000fce0008000f00 */
.L_x_87:
[----:B-1----:R1:W2:Y:S02]  /*9af0*/  SYNCS.PHASECHK.TRANS64.TRYWAIT P0, [R0+URZ+0x70], R5 ;  /* 0x00007005000075a7 */ /* 0x0022a400080011ff */
[----:B--2---:R-:W-:Y:S05]  /*9b00*/  @!P0 NANOSLEEP.SYNCS 0x989680 ;  /* 0x009896800000895d */ /* 0x004fea0003900000 */
[----:B------:R-:W2:Y:S02]  /*9b10*/  @!P0 SYNCS.PHASECHK.TRANS64 P0, [R0+URZ+0x70], R5 ;  /* 0x00007005000085a7 */ /* 0x000ea400080010ff */
[----:B--2---:R-:W-:Y:S05]  /*9b20*/  @!P0 BRA `(.L_x_87) ;  /* 0xfffffffc00f08947 */ /* 0x004fea000383ffff */
[----:B------:R-:W-:Y:S05]  /*9b30*/  BRA `(.L_x_88) ;  /* 0xffffff9000fc7947 */ /* 0x000fea000383ffff */
.L_x_35:
[----:B------:R-:W-:Y:S02]  /*9b40*/  MOV R4, UR7 ;  /* 0x0000000700047c02 */ /* 0x000fe40008000f00 */
[----:B------:R-:W-:Y:S02]  /*9b50*/  MOV R5, UR7 ;  /* 0x0000000700057c02 */ /* 0x000fe40008000f00 */
[----:B------:R-:W-:-:S07]  /*9b60*/  MOV R0, UR6 ;  /* 0x0000000600007c02 */ /* 0x000fce0008000f00 */
.L_x_89:
[----:B-1----:R1:W2:Y:S02]  /*9b70*/  SYNCS.PHASECHK.TRANS64.TRYWAIT P0, [R0+URZ+0x70], R5 ;  /* 0x00007005000075a7 */ /* 0x0022a400080011ff */
[----:B--2---:R-:W-:Y:S05]  /*9b80*/  @!P0 NANOSLEEP.SYNCS 0x989680 ;  /* 0x009896800000895d */ /* 0x004fea0003900000 */
[----:B------:R-:W2:Y:S02]  /*9b90*/  @!P0 SYNCS.PHASECHK.TRANS64 P0, [R0+URZ+0x70], R5 ;  /* 0x00007005000085a7 */ /* 0x000ea400080010ff */
[----:B--2---:R-:W-:Y:S05]  /*9ba0*/  @!P0 BRA `(.L_x_89) ;  /* 0xfffffffc00f08947 */ /* 0x004fea000383ffff */
[----:B------:R-:W-:Y:S05]  /*9bb0*/  BRA `(.L_x_90) ;  /* 0xffffff9400207947 */ /* 0x000fea000383ffff */
.L_x_38:
[----:B------:R-:W-:Y:S01]  /*9bc0*/  MOV R0, UR5 ;  /* 0x0000000500007c02 */ /* 0x000fe20008000f00 */
[----:B------:R-:W-:Y:S01]  /*9bd0*/  UMOV UR8, UR4 ;  /* 0x0000000400087c82 */ /* 0x000fe20008000000 */
[----:B------:R-:W-:-:S05]  /*9be0*/  UMOV UR9, UR4 ;  /* 0x0000000400097c82 */ /* 0x000fca0008000000 */
.L_x_91:
[----:B------:R-:W-:Y:S02]  /*9bf0*/  MOV R2, UR8 ;  /* 0x0000000800027c02 */ /* 0x000fe40008000f00 */
[----:B-1----:R-:W-:-:S04]  /*9c00*/  MOV R3, UR9 ;  /* 0x0000000900037c02 */ /* 0x002fc80008000f00 */
[----:B------:R1:W2:Y:S03]  /*9c10*/  SYNCS.PHASECHK.TRANS64.TRYWAIT P0, [R0+URZ+0x70], R3 ;  /* 0x00007003000075a7 */ /* 0x0002a600080011ff */
[----:B--2---:R-:W-:Y:S05]  /*9c20*/  @!P0 NANOSLEEP.SYNCS 0x989680 ;  /* 0x009896800000895d */ /* 0x004fea0003900000 */
[----:B------:R-:W2:Y:S02]  /*9c30*/  @!P0 SYNCS.PHASECHK.TRANS64 P0, [R0+URZ+0x70], R3 ;  /* 0x00007003000085a7 */ /* 0x000ea400080010ff */
[----:B--2---:R-:W-:Y:S05]  /*9c40*/  @!P0 BRA `(.L_x_91) ;  /* 0xfffffffc00e88947 */ /* 0x004fea000383ffff */
[----:B------:R-:W-:Y:S05]  /*9c50*/  BRA `(.L_x_92) ;  /* 0xffffff9800787947 */ /* 0x000fea000383ffff */
.L_x_39:
[----:B------:R-:W-:Y:S01]  /*9c60*/  MOV R0, UR6 ;  /* 0x0000000600007c02 */ /* 0x000fe20008000f00 */
[----:B------:R-:W-:-:S06]  /*9c70*/  UMOV UR5, UR4 ;  /* 0x0000000400057c82 */ /* 0x000fcc0008000000 */
.L_x_93:
[----:B------:R-:W-:Y:S02]  /*9c80*/  MOV R2, UR4 ;  /* 0x0000000400027c02 */ /* 0x000fe40008000f00 */
[----:B-1----:R-:W-:-:S04]  /*9c90*/  MOV R3, UR5 ;  /* 0x0000000500037c02 */ /* 0x002fc80008000f00 */
[----:B------:R1:W2:Y:S03]  /*9ca0*/  SYNCS.PHASECHK.TRANS64.TRYWAIT P0, [R0+URZ+0x8], R3 ;  /* 0x00000803000075a7 */ /* 0x0002a600080011ff */
[----:B--2---:R-:W-:Y:S05]  /*9cb0*/  @!P0 NANOSLEEP.SYNCS 0x989680 ;  /* 0x009896800000895d */ /* 0x004fea0003900000 */
[----:B------:R-:W2:Y:S02]  /*9cc0*/  @!P0 SYNCS.PHASECHK.TRANS64 P0, [R0+URZ+0x8], R3 ;  /* 0x00000803000085a7 */ /* 0x000ea400080010ff */
[----:B--2---:R-:W-:Y:S05]  /*9cd0*/  @!P0 BRA `(.L_x_93) ;  /* 0xfffffffc00e88947 */ /* 0x004fea000383ffff */
[----:B------:R-:W-:Y:S05]  /*9ce0*/  BRA `(.L_x_94) ;  /* 0xffffff9800707947 */ /* 0x000fea000383ffff */
.L_x_42:
[----:B------:R-:W-:Y:S02]  /*9cf0*/  MOV R4, UR6 ;  /* 0x0000000600047c02 */ /* 0x000fe40008000f00 */
[----:B------:R-:W-:Y:S02]  /*9d00*/  MOV R5, UR6 ;  /* 0x0000000600057c02 */ /* 0x000fe40008000f00 */
[----:B------:R-:W-:-:S07]  /*9d10*/  MOV R2, UR5 ;  /* 0x0000000500027c02 */ /* 0x000fce0008000f00 */
.L_x_95:
[----:B-1----:R1:W2:Y:S02]  /*9d20*/  SYNCS.PHASECHK.TRANS64.TRYWAIT P0, [R2+URZ+0x108], R5 ;  /* 0x00010805020075a7 */ /* 0x0022a400080011ff */
[----:B--2---:R-:W-:Y:S05]  /*9d30*/  @!P0 NANOSLEEP.SYNCS 0x989680 ;  /* 0x009896800000895d */ /* 0x004fea0003900000 */
[----:B------:R-:W2:Y:S02]  /*9d40*/  @!P0 SYNCS.PHASECHK.TRANS64 P0, [R2+URZ+0x108], R5 ;  /* 0x00010805020085a7 */ /* 0x000ea400080010ff */
[----:B--2---:R-:W-:Y:S05]  /*9d50*/  @!P0 BRA `(.L_x_95) ;  /* 0xfffffffc00f08947 */ /* 0x004fea000383ffff */
[----:B------:R-:W-:Y:S05]  /*9d60*/  BRA `(.L_x_96) ;  /* 0xffffff9c002c7947 */ /* 0x000fea000383ffff */
.L_x_43:
[----:B------:R-:W-:Y:S02]  /*9d70*/  MOV R4, UR4 ;  /* 0x0000000400047c02 */ /* 0x000fe40008000f00 */
[----:B-1----:R-:W-:Y:S02]  /*9d80*/  MOV R5, UR4 ;  /* 0x0000000400057c02 */ /* 0x002fe40008000f00 */
[----:B------:R-:W-:-:S07]  /*9d90*/  MOV R2, UR5 ;  /* 0x0000000500027c02 */ /* 0x000fce0008000f00 */
.L_x_97:
[----:B-1----:R1:W2:Y:S02]  /*9da0*/  SYNCS.PHASECHK.TRANS64.TRYWAIT P0, [R2+URZ+0xd0], R5 ;  /* 0x0000d005020075a7 */ /* 0x0022a400080011ff */
[----:B--2---:R-:W-:Y:S05]  /*9db0*/  @!P0 NANOSLEEP.SYNCS 0x989680 ;  /* 0x009896800000895d */ /* 0x004fea0003900000 */
[----:B------:R-:W2:Y:S02]  /*9dc0*/  @!P0 SYNCS.PHASECHK.TRANS64 P0, [R2+URZ+0xd0], R5 ;  /* 0x0000d005020085a7 */ /* 0x000ea400080010ff */
[----:B--2---:R-:W-:Y:S05]  /*9dd0*/  @!P0 BRA `(.L_x_97) ;  /* 0xfffffffc00f08947 */ /* 0x004fea000383ffff */
[----:B------:R-:W-:Y:S05]  /*9de0*/  BRA `(.L_x_98) ;  /* 0xffffff9c00247947 */ /* 0x000fea000383ffff */
.L_x_44:
[----:B------:R-:W-:Y:S02]  /*9df0*/  MOV R6, UR4 ;  /* 0x0000000400067c02 */ /* 0x000fe40008000f00 */
[----:B------:R-:W-:Y:S02]  /*9e00*/  MOV R7, UR4 ;  /* 0x0000000400077c02 */ /* 0x000fe40008000f00 */
[----:B------:R-:W-:-:S07]  /*9e10*/  MOV R4, UR5 ;  /* 0x0000000500047c02 */ /* 0x000fce0008000f00 */
.L_x_99:
[----:B-1----:R1:W2:Y:S02]  /*9e20*/  SYNCS.PHASECHK.TRANS64.TRYWAIT P0, [R4+URZ+0x108], R7 ;  /* 0x00010807040075a7 */ /* 0x0022a400080011ff */
[----:B--2---:R-:W-:Y:S05]  /*9e30*/  @!P0 NANOSLEEP.SYNCS 0x989680 ;  /* 0x009896800000895d */ /* 0x004fea0003900000 */
[----:B------:R-:W2:Y:S02]  /*9e40*/  @!P0 SYNCS.PHASECHK.TRANS64 P0, [R4+URZ+0x108], R7 ;  /* 0x00010807040085a7 */ /* 0x000ea400080010ff */
[----:B--2---:R-:W-:Y:S05]  /*9e50*/  @!P0 BRA `(.L_x_99) ;  /* 0xfffffffc00f08947 */ /* 0x004fea000383ffff */
[----:B------:R-:W-:Y:S05]  /*9e60*/  BRA `(.L_x_100) ;  /* 0xffffffc0005c7947 */ /* 0x000fea000383ffff */
.L_x_46:
[----:B-1----:R-:W-:Y:S02]  /*9e70*/  MOV R4, UR6 ;  /* 0x0000000600047c02 */ /* 0x002fe40008000f00 */
[----:B------:R-:W-:Y:S02]  /*9e80*/  MOV R5, UR6 ;  /* 0x0000000600057c02 */ /* 0x000fe40008000f00 */
[----:B------:R-:W-:-:S07]  /*9e90*/  MOV R2, UR5 ;  /* 0x0000000500027c02 */ /* 0x000fce0008000f00 */
.L_x_101:
[----:B-1----:R1:W3:Y:S02]  /*9ea0*/  SYNCS.PHASECHK.TRANS64.TRYWAIT P0, [R2+URZ+0xd0], R5 ;  /* 0x0000d005020075a7 */ /* 0x0022e400080011ff */
[----:B---3--:R-:W-:Y:S05]  /*9eb0*/  @!P0 NANOSLEEP.SYNCS 0x989680 ;  /* 0x009896800000895d */ /* 0x008fea0003900000 */
[----:B------:R-:W3:Y:S02]  /*9ec0*/  @!P0 SYNCS.PHASECHK.TRANS64 P0, [R2+URZ+0xd0], R5 ;  /* 0x0000d005020085a7 */ /* 0x000ee400080010ff */
[----:B---3--:R-:W-:Y:S05]  /*9ed0*/  @!P0 BRA `(.L_x_101) ;  /* 0xfffffffc00f08947 */ /* 0x008fea000383ffff */
[----:B------:R-:W-:Y:S05]  /*9ee0*/  BRA `(.L_x_102) ;  /* 0xffffffc000647947 */ /* 0x000fea000383ffff */
.L_x_47:
[----:B------:R-:W-:Y:S02]  /*9ef0*/  MOV R6, UR6 ;  /* 0x0000000600067c02 */ /* 0x000fe40008000f00 */
[----:B------:R-:W-:Y:S02]  /*9f00*/  MOV R7, UR6 ;  /* 0x0000000600077c02 */ /* 0x000fe40008000f00 */
[----:B------:R-:W-:-:S07]  /*9f10*/  MOV R4, UR5 ;  /* 0x0000000500047c02 */ /* 0x000fce0008000f00 */
.L_x_103:
[----:B-1----:R1:W2:Y:S02]  /*9f20*/  SYNCS.PHASECHK.TRANS64.TRYWAIT P0, [R4+URZ+0x108], R7 ;  /* 0x00010807040075a7 */ /* 0x0022a400080011ff */
[----:B--2---:R-:W-:Y:S05]  /*9f30*/  @!P0 NANOSLEEP.SYNCS 0x989680 ;  /* 0x009896800000895d */ /* 0x004fea0003900000 */
[----:B------:R-:W2:Y:S02]  /*9f40*/  @!P0 SYNCS.PHASECHK.TRANS64 P0, [R4+URZ+0x108], R7 ;  /* 0x00010807040085a7 */ /* 0x000ea400080010ff */
[----:B--2---:R-:W-:Y:S05]  /*9f50*/  @!P0 BRA `(.L_x_103) ;  /* 0xfffffffc00f08947 */ /* 0x004fea000383ffff */
[----:B------:R-:W-:Y:S05]  /*9f60*/  BRA `(.L_x_104) ;  /* 0xffffffd800f47947 */ /* 0x000fea000383ffff */
.L_x_50:
[----:B------:R-:W-:Y:S02]  /*9f70*/  MOV R4, UR4 ;  /* 0x0000000400047c02 */ /* 0x000fe40008000f00 */
[----:B------:R-:W-:-:S07]  /*9f80*/  MOV R5, UR4 ;  /* 0x0000000400057c02 */ /* 0x000fce0008000f00 */
.L_x_105:
[----:B-1----:R1:W2:Y:S02]  /*9f90*/  SYNCS.PHASECHK.TRANS64.TRYWAIT P0, [R2+URZ+0x108], R5 ;  /* 0x00010805020075a7 */ /* 0x0022a400080011ff */
[----:B--2---:R-:W-:Y:S05]  /*9fa0*/  @!P0 NANOSLEEP.SYNCS 0x989680 ;  /* 0x009896800000895d */ /* 0x004fea0003900000 */
[----:B------:R-:W2:Y:S02]  /*9fb0*/  @!P0 SYNCS.PHASECHK.TRANS64 P0, [R2+URZ+0x108], R5 ;  /* 0x00010805020085a7 */ /* 0x000ea400080010ff */
[----:B--2---:R-:W-:Y:S05]  /*9fc0*/  @!P0 BRA `(.L_x_105) ;  /* 0xfffffffc00f08947 */ /* 0x004fea000383ffff */
[----:B------:R-:W-:Y:S05]  /*9fd0*/  BRA `(.L_x_106) ;  /* 0xffffffe000487947 */ /* 0x000fea000383ffff */
.L_x_55:
[----:B------:R-:W-:Y:S02]  /*9fe0*/  MOV R4, UR4 ;  /* 0x0000000400047c02 */ /* 0x000fe40008000f00 */
[----:B------:R-:W-:-:S07]  /*9ff0*/  MOV R5, UR4 ;  /* 0x0000000400057c02 */ /* 0x000fce0008000f00 */
.L_x_107:
[----:B-1----:R1:W2:Y:S02]  /*a000*/  SYNCS.PHASECHK.TRANS64.TRYWAIT P0, [UR7+0xf0], R5 ;  /* 0x0000f005ff0075a7 */ /* 0x0022a40008001107 */
[----:B--2---:R-:W-:Y:S05]  /*a010*/  @!P0 NANOSLEEP.SYNCS 0x989680 ;  /* 0x009896800000895d */ /* 0x004fea0003900000 */
[----:B------:R-:W2:Y:S02]  /*a020*/  @!P0 SYNCS.PHASECHK.TRANS64 P0, [UR7+0xf0], R5 ;  /* 0x0000f005ff0085a7 */ /* 0x000ea40008001007 */
[----:B--2---:R-:W-:Y:S05]  /*a030*/  @!P0 BRA `(.L_x_107) ;  /* 0xfffffffc00f08947 */ /* 0x004fea000383ffff */
[----:B------:R-:W-:Y:S05]  /*a040*/  BRA `(.L_x_108) ;  /* 0xffffffe800a07947 */ /* 0x000fea000383ffff */
.L_x_56:
[----:B------:R-:W-:Y:S02]  /*a050*/  MOV R4, UR4 ;  /* 0x0000000400047c02 */ /* 0x000fe40008000f00 */
[----:B-1----:R-:W-:-:S07]  /*a060*/  MOV R5, UR4 ;  /* 0x0000000400057c02 */ /* 0x002fce0008000f00 */
.L_x_109:
[----:B-1----:R1:W2:Y:S02]  /*a070*/  SYNCS.PHASECHK.TRANS64.TRYWAIT P0, [UR7+0x118], R5 ;  /* 0x00011805ff0075a7 */ /* 0x0022a40008001107 */
[----:B--2---:R-:W-:Y:S05]  /*a080*/  @!P0 NANOSLEEP.SYNCS 0x989680 ;  /* 0x009896800000895d */ /* 0x004fea0003900000 */
[----:B------:R-:W2:Y:S02]  /*a090*/  @!P0 SYNCS.PHASECHK.TRANS64 P0, [UR7+0x118], R5 ;  /* 0x00011805ff0085a7 */ /* 0x000ea40008001007 */
[----:B--2---:R-:W-:Y:S05]  /*a0a0*/  @!P0 BRA `(.L_x_109) ;  /* 0xfffffffc00f08947 */ /* 0x004fea000383ffff */
[----:B------:R-:W-:Y:S05]  /*a0b0*/  BRA `(.L_x_110) ;  /* 0xffffffe800947947 */ /* 0x000fea000383ffff */
.L_x_60:
[----:B------:R-:W-:Y:S02]  /*a0c0*/  MOV R2, UR4 ;  /* 0x0000000400027c02 */ /* 0x000fe40008000f00 */
[----:B------:R-:W-:-:S07]  /*a0d0*/  MOV R3, UR4 ;  /* 0x0000000400037c02 */ /* 0x000fce0008000f00 */
.L_x_111:
[----:B-1----:R1:W2:Y:S02]  /*a0e0*/  SYNCS.PHASECHK.TRANS64.TRYWAIT P0, [UR7+0x118], R3 ;  /* 0x00011803ff0075a7 */ /* 0x0022a40008001107 */
[----:B--2---:R-:W-:Y:S05]  /*a0f0*/  @!P0 NANOSLEEP.SYNCS 0x989680 ;  /* 0x009896800000895d */ /* 0x004fea0003900000 */
[----:B------:R-:W2:Y:S02]  /*a100*/  @!P0 SYNCS.PHASECHK.TRANS64 P0, [UR7+0x118], R3 ;  /* 0x00011803ff0085a7 */ /* 0x000ea40008001007 */
[----:B--2---:R-:W-:Y:S05]  /*a110*/  @!P0 BRA `(.L_x_111) ;  /* 0xfffffffc00f08947 */ /* 0x004fea000383ffff */
[----:B------:R-:W-:Y:S05]  /*a120*/  BRA `(.L_x_112) ;  /* 0xfffffff000c07947 */ /* 0x000fea000383ffff */
        .weak           $__internal_0_$__cuda_sm10x_tcgen05_guardrail_trap_col_being_dealloced_not_returned_by_alloc
        .type           $__internal_0_$__cuda_sm10x_tcgen05_guardrail_trap_col_being_dealloced_not_returned_by_alloc,@function
        .size           $__internal_0_$__cuda_sm10x_tcgen05_guardrail_trap_col_being_dealloced_not_returned_by_alloc,($__internal_1_$__cuda_sm10x_tcgen05_guardrail_trap_phase_invalid_during_alloc - $__internal_0_$__cuda_sm10x_tcgen05_guardrail_trap_col_being_dealloced_not_returned_by_alloc)
$__internal_0_$__cuda_sm10x_tcgen05_guardrail_trap_col_being_dealloced_not_returned_by_alloc:
[----:B------:R-:W-:Y:S05]  /*a130*/  BPT.TRAP 0x1 ;  /* 0x000000040000795c */ /* 0x000fea0000300000 */
[----:B------:R-:W-:-:S04]  /*a140*/  HFMA2 R3, -RZ, RZ, 0, 0 ;  /* 0x00000000ff037431 */ /* 0x000fc800000001ff */
[----:B------:R-:W-:Y:S05]  /*a150*/  RET.REL.NODEC R2 `(kernel_cutlass_kernel_flash_attncuteflash_fwd_sm100FlashAttentionForwardSm100_object_at__tensor0000o6411101213_tensor0000o6411101213_tensor0000o6410111213_tensor0000o6411101213_tensorptrf_0) ;  /* 0xffffff5c02a87950 */ /* 0x000fea0003c3ffff */
        .weak           $__internal_1_$__cuda_sm10x_tcgen05_guardrail_trap_phase_invalid_during_alloc
        .type           $__internal_1_$__cuda_sm10x_tcgen05_guardrail_trap_phase_invalid_during_alloc,@function
        .size           $__internal_1_$__cuda_sm10x_tcgen05_guardrail_trap_phase_invalid_during_alloc,($__internal_2_$__cuda_sm10x_tcgen05_guardrail_trap_unallocated_columns_being_dealloced - $__internal_1_$__cuda_sm10x_tcgen05_guardrail_trap_phase_invalid_during_alloc)
$__internal_1_$__cuda_sm10x_tcgen05_guardrail_trap_phase_invalid_during_alloc:
[----:B------:R-:W-:Y:S05]  /*a160*/  BPT.TRAP 0x1 ;  /* 0x000000040000795c */ /* 0x000fea0000300000 */
[----:B------:R-:W-:-:S04]  /*a170*/  MOV R3, 0x0 ;  /* 0x0000000000037802 */ /* 0x000fc80000000f00 */
[----:B------:R-:W-:Y:S05]  /*a180*/  RET.REL.NODEC R2 `(kernel_cutlass_kernel_flash_attncuteflash_fwd_sm100FlashAttentionForwardSm100_object_at__tensor0000o6411101213_tensor0000o6411101213_tensor0000o6410111213_tensor0000o6411101213_tensorptrf_0) ;  /* 0xffffff5c029c7950 */ /* 0x000fea0003c3ffff */
        .weak           $__internal_2_$__cuda_sm10x_tcgen05_guardrail_trap_unallocated_columns_being_dealloced
        .type           $__internal_2_$__cuda_sm10x_tcgen05_guardrail_trap_unallocated_columns_being_dealloced,@function
        .size           $__internal_2_$__cuda_sm10x_tcgen05_guardrail_trap_unallocated_columns_being_dealloced,(.L_x_128 - $__internal_2_$__cuda_sm10x_tcgen05_guardrail_trap_unallocated_columns_being_dealloced)
$__internal_2_$__cuda_sm10x_tcgen05_guardrail_trap_unallocated_columns_being_dealloced:
[----:B------:R-:W-:Y:S05]  /*a190*/  BPT.TRAP 0x1 ;  /* 0x000000040000795c */ /* 0x000fea0000300000 */
[----:B------:R-:W-:-:S04]  /*a1a0*/  HFMA2 R3, -RZ, RZ, 0, 0 ;  /* 0x00000000ff037431 */ /* 0x000fc800000001ff */
[----:B------:R-:W-:Y:S05]  /*a1b0*/  RET.REL.NODEC R2 `(kernel_cutlass_kernel_flash_attncuteflash_fwd_sm100FlashAttentionForwardSm100_object_at__tensor0000o6411101213_tensor0000o6411101213_tensor0000o6410111213_tensor0000o6411101213_tensorptrf_0) ;  /* 0xffffff5c02907950 */ /* 0x000fea0003c3ffff */
.L_x_113:
[----:B------:R-:W-:-:S00]  /*a1c0*/  BRA `(.L_x_113) ;  /* 0xfffffffc00fc7947 */ /* 0x000fc0000383ffff */
[----:B------:R-:W-:-:S00]  /*a1d0*/  NOP ;  /* 0x0000000000007918 */ /* 0x000fc00000000000 */
        /* <DEDUP_REMOVED lines=10> */
.L_x_128:


//--------------------- .nv.shared.kernel_cutlass_kernel_flash_attncuteflash_fwd_sm100FlashAttentionForwardSm100_object_at__tensor0000o6411101213_tensor0000o6411101213_tensor0000o6410111213_tensor0000o6411101213_tensorptrf_0 --------------------------
	.section	.nv.shared.kernel_cutlass_kernel_flash_attncuteflash_fwd_sm100FlashAttentionForwardSm100_object_at__tensor0000o6411101213_tensor0000o6411101213_tensor0000o6410111213_tensor0000o6411101213_tensorptrf_0,"aw",@nobits
	.sectionflags	@""
	.align	1024
	.zero		1024


//--------------------- .nv.shared.reserved.0     --------------------------
	.section	.nv.shared.reserved.0,"aw",@nobits
	.align	8
	.weak		__nv_reservedSMEM_offset_0_alias
	.size		__nv_reservedSMEM_offset_0_alias, 0, 64
	.other		__nv_reservedSMEM_offset_0_alias,@"STO_CUDA_RESERVED_SHARED STV_DEFAULT"
__nv_reservedSMEM_offset_0_alias:
	.zero		0
.nv.shared.reserved.0:
	.zero		64
	.weak		__nv_reservedSMEM_allocation_phase
	.type		__nv_reservedSMEM_allocation_phase,@object
	.size		__nv_reservedSMEM_allocation_phase,(.L_0 - __nv_reservedSMEM_allocation_phase)
__nv_reservedSMEM_allocation_phase:
	.zero		1
.L_0:
	.zero		7
	.weak		__nv_reservedSMEM_devtool_atexit_pc
	.type		__nv_reservedSMEM_devtool_atexit_pc,@object
	.size		__nv_reservedSMEM_devtool_atexit_pc,(__nv_reservedSMEM_allocation_mask - __nv_reservedSMEM_devtool_atexit_pc)
__nv_reservedSMEM_devtool_atexit_pc:
	.zero		8
	.weak		__nv_reservedSMEM_allocation_mask
	.type		__nv_reservedSMEM_allocation_mask,@object
	.size		__nv_reservedSMEM_allocation_mask,(.L_2 - __nv_reservedSMEM_allocation_mask)
__nv_reservedSMEM_allocation_mask:
	.zero		4
.L_2:


//--------------------- .nv.constant0.kernel_cutlass_kernel_flash_attncuteflash_fwd_sm100FlashAttentionForwardSm100_object_at__tensor0000o6411101213_tensor0000o6411101213_tensor0000o6410111213_tensor0000o6411101213_tensorptrf_0 --------------------------
	.section	.nv.constant0.kernel_cutlass_kernel_flash_attncuteflash_fwd_sm100FlashAttentionForwardSm100_object_at__tensor0000o6411101213_tensor0000o6411101213_tensor0000o6410111213_tensor0000o6411101213_tensorptrf_0,"a",@progbits
	.sectionflags	@""
	.align	4
.nv.constant0.kernel_cutlass_kernel_flash_attncuteflash_fwd_sm100FlashAttentionForwardSm100_object_at__tensor0000o6411101213_tensor0000o6411101213_tensor0000o6410111213_tensor0000o6411101213_tensorptrf_0:
	.zero		1580


//--------------------- SYMBOLS --------------------------

	.type		.nv.reservedSmem.offset0,@object
	.size		.nv.reservedSmem.offset0,0x4
	.type		.nv.reservedSmem.cap,@object
	.size		.nv.reservedSmem.cap,0x4
